	.target	sm_90a

	.elftype	@"ET_EXEC"


//--------------------- .note.nv.tkinfo           --------------------------
	.section	.note.nv.tkinfo,"",@"SHT_NOTE"
	.sectionflags	@"SHF_NOTE_NV_TKINFO"
	.tkinfo
        /*0018*/ 	.word	0x00000002
        /*0030*/ 	.string	""
        /*0030*/ 	.string	"ptxas"
        /*0030*/ 	.string	"Cuda compilation tools, release 13.0, V13.0.88"
        /*0030*/ 	.string	"Build cuda_13.0.r13.0/compiler.36424714_0"
        /*0030*/ 	.string	"-arch sm_90a -m 64 "



//--------------------- .note.nv.cuinfo           --------------------------
	.section	.note.nv.cuinfo,"",@"SHT_NOTE"
	.sectionflags	@"SHF_NOTE_NV_CUINFO"
        /*0018*/ 	.short	0x0002
        /*001a*/ 	.short	0x005a
        /*001c*/ 	.short	0x0082
	.zero		2


//--------------------- .nv.info                  --------------------------
	.section	.nv.info,"",@"SHT_CUDA_INFO"
	.align	4


	//----- nvinfo : EIATTR_REGCOUNT
	.align		4
        /*0000*/ 	.byte	0x04, 0x2f
        /*0002*/ 	.short	(.L_15 - .L_14)
	.align		4
.L_14:
        /*0004*/ 	.word	index@(_ZN7cutlass13device_kernelINS_4gemm6kernel13GemmUniversalIN4cute5tupleIJiiiiEEENS1_10collective13CollectiveMmaINS1_34MainloopSm90TmaGmmaWarpSpecializedILi3ENS5_IJNS4_1CILi2EEESB_NSA_ILi1EEEEEENS1_35KernelTmaWarpSpecializedCooperativeEEENS5_IJNSA_ILi128EEENSA_ILi256EEESG_EEENS_10bfloat16_tENS5_IJlSC_lEEESJ_SK_NS4_8TiledMMAINS4_8MMA_AtomIJNS4_4SM904GMMA28MMA_64x256x16_F32BF16BF16_SSILNSO_5MajorE0ELSQ_0ELNSO_7ScaleInE1ELSR_1EEEEEENS4_6LayoutINS5_IJSB_SC_SC_EEENS5_IJSC_NSA_ILi0EEESW_EEEEENS5_IJNS4_10UnderscoreESZ_SZ_EEEEENS4_23SM90_TMA_LOAD_MULTICASTENS4_14ComposedLayoutINS4_7SwizzleILi3ELi4ELi3EEENS4_18smem_ptr_flag_bitsILi16EEENSU_INS5_IJNSA_ILi8EEENSA_ILi64EEEEEENS5_IJS19_SC_EEEEEEEvNS4_8identityES12_S1D_vS1E_EENS_8epilogue10collective6detail29Sm90TmaWarpSpecializedAdapterINS1H_15DefaultEpilogueISJ_SK_SK_NS1G_6thread17LinearCombinationISJ_Li1EffLNS1L_9ScaleType4KindE0ELNS_15FloatRoundStyleE2ESJ_EENS1_15EpilogueDefaultEEEEEvvEEEEvNT_6ParamsE)
        /*0008*/ 	.word	0x000000a8


	//----- nvinfo : EIATTR_FRAME_SIZE
	.align		4
.L_15:
        /*000c*/ 	.byte	0x04, 0x11
        /*000e*/ 	.short	(.L_17 - .L_16)
	.align		4
.L_16:
        /*0010*/ 	.word	index@(_ZN7cutlass13device_kernelINS_4gemm6kernel13GemmUniversalIN4cute5tupleIJiiiiEEENS1_10collective13CollectiveMmaINS1_34MainloopSm90TmaGmmaWarpSpecializedILi3ENS5_IJNS4_1CILi2EEESB_NSA_ILi1EEEEEENS1_35KernelTmaWarpSpecializedCooperativeEEENS5_IJNSA_ILi128EEENSA_ILi256EEESG_EEENS_10bfloat16_tENS5_IJlSC_lEEESJ_SK_NS4_8TiledMMAINS4_8MMA_AtomIJNS4_4SM904GMMA28MMA_64x256x16_F32BF16BF16_SSILNSO_5MajorE0ELSQ_0ELNSO_7ScaleInE1ELSR_1EEEEEENS4_6LayoutINS5_IJSB_SC_SC_EEENS5_IJSC_NSA_ILi0EEESW_EEEEENS5_IJNS4_10UnderscoreESZ_SZ_EEEEENS4_23SM90_TMA_LOAD_MULTICASTENS4_14ComposedLayoutINS4_7SwizzleILi3ELi4ELi3EEENS4_18smem_ptr_flag_bitsILi16EEENSU_INS5_IJNSA_ILi8EEENSA_ILi64EEEEEENS5_IJS19_SC_EEEEEEEvNS4_8identityES12_S1D_vS1E_EENS_8epilogue10collective6detail29Sm90TmaWarpSpecializedAdapterINS1H_15DefaultEpilogueISJ_SK_SK_NS1G_6thread17LinearCombinationISJ_Li1EffLNS1L_9ScaleType4KindE0ELNS_15FloatRoundStyleE2ESJ_EENS1_15EpilogueDefaultEEEEEvvEEEEvNT_6ParamsE)
        /*0014*/ 	.word	0x00000000


	//----- nvinfo : EIATTR_MIN_STACK_SIZE
	.align		4
.L_17:
        /*0018*/ 	.byte	0x04, 0x12
        /*001a*/ 	.short	(.L_19 - .L_18)
	.align		4
.L_18:
        /*001c*/ 	.word	index@(_ZN7cutlass13device_kernelINS_4gemm6kernel13GemmUniversalIN4cute5tupleIJiiiiEEENS1_10collective13CollectiveMmaINS1_34MainloopSm90TmaGmmaWarpSpecializedILi3ENS5_IJNS4_1CILi2EEESB_NSA_ILi1EEEEEENS1_35KernelTmaWarpSpecializedCooperativeEEENS5_IJNSA_ILi128EEENSA_ILi256EEESG_EEENS_10bfloat16_tENS5_IJlSC_lEEESJ_SK_NS4_8TiledMMAINS4_8MMA_AtomIJNS4_4SM904GMMA28MMA_64x256x16_F32BF16BF16_SSILNSO_5MajorE0ELSQ_0ELNSO_7ScaleInE1ELSR_1EEEEEENS4_6LayoutINS5_IJSB_SC_SC_EEENS5_IJSC_NSA_ILi0EEESW_EEEEENS5_IJNS4_10UnderscoreESZ_SZ_EEEEENS4_23SM90_TMA_LOAD_MULTICASTENS4_14ComposedLayoutINS4_7SwizzleILi3ELi4ELi3EEENS4_18smem_ptr_flag_bitsILi16EEENSU_INS5_IJNSA_ILi8EEENSA_ILi64EEEEEENS5_IJS19_SC_EEEEEEEvNS4_8identityES12_S1D_vS1E_EENS_8epilogue10collective6detail29Sm90TmaWarpSpecializedAdapterINS1H_15DefaultEpilogueISJ_SK_SK_NS1G_6thread17LinearCombinationISJ_Li1EffLNS1L_9ScaleType4KindE0ELNS_15FloatRoundStyleE2ESJ_EENS1_15EpilogueDefaultEEEEEvvEEEEvNT_6ParamsE)
        /*0020*/ 	.word	0x00000000
.L_19:


//--------------------- .nv.compat                --------------------------
	.section	.nv.compat,"",@"SHT_CUDA_COMPAT_INFO"
	.align	4
        /*0000*/ 	.byte	0x02, 0x09, 0x01, 0x00, 0x02, 0x02, 0x04, 0x00, 0x02, 0x05, 0x05, 0x00, 0x03, 0x07, 0x01, 0x01
        /*0010*/ 	.byte	0x02, 0x03, 0x01, 0x00, 0x02, 0x06, 0x01, 0x00, 0x04, 0x0b, 0x08, 0x00, 0x00, 0x00, 0x00, 0x00
        /*0020*/ 	.byte	0x00, 0x00, 0x00, 0x00


//--------------------- .nv.info._ZN7cutlass13device_kernelINS_4gemm6kernel13GemmUniversalIN4cute5tupleIJiiiiEEENS1_10collective13CollectiveMmaINS1_34MainloopSm90TmaGmmaWarpSpecializedILi3ENS5_IJNS4_1CILi2EEESB_NSA_ILi1EEEEEENS1_35KernelTmaWarpSpecializedCooperativeEEENS5_IJNSA_ILi128EEENSA_ILi256EEESG_EEENS_10bfloat16_tENS5_IJlSC_lEEESJ_SK_NS4_8TiledMMAINS4_8MMA_AtomIJNS4_4SM904GMMA28MMA_64x256x16_F32BF16BF16_SSILNSO_5MajorE0ELSQ_0ELNSO_7ScaleInE1ELSR_1EEEEEENS4_6LayoutINS5_IJSB_SC_SC_EEENS5_IJSC_NSA_ILi0EEESW_EEEEENS5_IJNS4_10UnderscoreESZ_SZ_EEEEENS4_23SM90_TMA_LOAD_MULTICASTENS4_14ComposedLayoutINS4_7SwizzleILi3ELi4ELi3EEENS4_18smem_ptr_flag_bitsILi16EEENSU_INS5_IJNSA_ILi8EEENSA_ILi64EEEEEENS5_IJS19_SC_EEEEEEEvNS4_8identityES12_S1D_vS1E_EENS_8epilogue10collective6detail29Sm90TmaWarpSpecializedAdapterINS1H_15DefaultEpilogueISJ_SK_SK_NS1G_6thread17LinearCombinationISJ_Li1EffLNS1L_9ScaleType4KindE0ELNS_15FloatRoundStyleE2ESJ_EENS1_15EpilogueDefaultEEEEEvvEEEEvNT_6ParamsE --------------------------
	.section	.nv.info._ZN7cutlass13device_kernelINS_4gemm6kernel13GemmUniversalIN4cute5tupleIJiiiiEEENS1_10collective13CollectiveMmaINS1_34MainloopSm90TmaGmmaWarpSpecializedILi3ENS5_IJNS4_1CILi2EEESB_NSA_ILi1EEEEEENS1_35KernelTmaWarpSpecializedCooperativeEEENS5_IJNSA_ILi128EEENSA_ILi256EEESG_EEENS_10bfloat16_tENS5_IJlSC_lEEESJ_SK_NS4_8TiledMMAINS4_8MMA_AtomIJNS4_4SM904GMMA28MMA_64x256x16_F32BF16BF16_SSILNSO_5MajorE0ELSQ_0ELNSO_7ScaleInE1ELSR_1EEEEEENS4_6LayoutINS5_IJSB_SC_SC_EEENS5_IJSC_NSA_ILi0EEESW_EEEEENS5_IJNS4_10UnderscoreESZ_SZ_EEEEENS4_23SM90_TMA_LOAD_MULTICASTENS4_14ComposedLayoutINS4_7SwizzleILi3ELi4ELi3EEENS4_18smem_ptr_flag_bitsILi16EEENSU_INS5_IJNSA_ILi8EEENSA_ILi64EEEEEENS5_IJS19_SC_EEEEEEEvNS4_8identityES12_S1D_vS1E_EENS_8epilogue10collective6detail29Sm90TmaWarpSpecializedAdapterINS1H_15DefaultEpilogueISJ_SK_SK_NS1G_6thread17LinearCombinationISJ_Li1EffLNS1L_9ScaleType4KindE0ELNS_15FloatRoundStyleE2ESJ_EENS1_15EpilogueDefaultEEEEEvvEEEEvNT_6ParamsE,"",@"SHT_CUDA_INFO"
	.sectionflags	@""
	.align	4


	//----- nvinfo : EIATTR_CUDA_API_VERSION
	.align		4
        /*0000*/ 	.byte	0x04, 0x37
        /*0002*/ 	.short	(.L_21 - .L_20)
.L_20:
        /*0004*/ 	.word	0x00000082


	//----- nvinfo : EIATTR_KPARAM_INFO
	.align		4
.L_21:
        /*0008*/ 	.byte	0x04, 0x17
        /*000a*/ 	.short	(.L_23 - .L_22)
.L_22:
        /*000c*/ 	.word	0x00000000
        /*0010*/ 	.short	0x0000
        /*0012*/ 	.short	0x0070
        /*0014*/ 	.byte	0x00, 0xf0, 0x01, 0x10


	//----- nvinfo : EIATTR_SPARSE_MMA_MASK
	.align		4
.L_23:
        /*0018*/ 	.byte	0x03, 0x50
        /*001a*/ 	.short	0x0000


	//----- nvinfo : EIATTR_MAXREG_COUNT
	.align		4
        /*001c*/ 	.byte	0x03, 0x1b
        /*001e*/ 	.short	0x00a8


	//----- nvinfo : EIATTR_NUM_BARRIERS
	.align		4
        /*0020*/ 	.byte	0x02, 0x4c
        /*0022*/ 	.byte	0x01
	.zero		1


	//----- nvinfo : EIATTR_EXTERNS
	.align		4
        /*0024*/ 	.byte	0x04, 0x0f
        /*0026*/ 	.short	(.L_25 - .L_24)


	//   ....[0]....
	.align		4
.L_24:
        /*0028*/ 	.word	index@(__assertfail)


	//----- nvinfo : EIATTR_MERCURY_ISA_VERSION
	.align		4
.L_25:
        /*002c*/ 	.byte	0x03, 0x5f
        /*002e*/ 	.short	0x0101


	//----- nvinfo : EIATTR_INT_WARP_WIDE_INSTR_OFFSETS
	.align		4
        /*0030*/ 	.byte	0x04, 0x31
        /*0032*/ 	.short	(.L_27 - .L_26)


	//   ....[0]....
.L_26:
        /*0034*/ 	.word	0x00000460


	//   ....[1]....
        /*0038*/ 	.word	0x00000490


	//   ....[2]....
        /*003c*/ 	.word	0x00000650


	//----- nvinfo : EIATTR_COOP_GROUP_MASK_REGIDS
	.align		4
.L_27:
        /*0040*/ 	.byte	0x04, 0x29
        /*0042*/ 	.short	(.L_29 - .L_28)


	//   ....[0]....
.L_28:
        /*0044*/ 	.word	0xffffffff


	//   ....[1]....
        /*0048*/ 	.word	0xffffffff


	//   ....[2]....
        /*004c*/ 	.word	0xffffffff


	//   ....[3]....
        /*0050*/ 	.word	0xffffffff


	//   ....[4]....
        /*0054*/ 	.word	0xffffffff


	//   ....[5]....
        /*0058*/ 	.word	0xffffffff


	//----- nvinfo : EIATTR_COOP_GROUP_INSTR_OFFSETS
	.align		4
.L_29:
        /*005c*/ 	.byte	0x04, 0x28
        /*005e*/ 	.short	(.L_31 - .L_30)


	//   ....[0]....
.L_30:
        /*0060*/ 	.word	0x00000060


	//   ....[1]....
        /*0064*/ 	.word	0x00000070


	//   ....[2]....
        /*0068*/ 	.word	0x00000130


	//   ....[3]....
        /*006c*/ 	.word	0x000002b0


	//   ....[4]....
        /*0070*/ 	.word	0x000007d0


	//   ....[5]....
        /*0074*/ 	.word	0x00001220


	//----- nvinfo : EIATTR_REG_RECONFIG
	.align		4
.L_31:
        /*0078*/ 	.byte	0x01, 0x54
	.zero		2


	//----- nvinfo : EIATTR_SYSCALL_OFFSETS
	.align		4
        /*007c*/ 	.byte	0x04, 0x46
        /*007e*/ 	.short	(.L_33 - .L_32)


	//   ....[0]....
.L_32:
        /*0080*/ 	.word	0x000013e0


	//----- nvinfo : EIATTR_MBARRIER_INSTR_OFFSETS
	.align		4
.L_33:
        /*0084*/ 	.byte	0x04, 0x39
        /*0086*/ 	.short	(.L_35 - .L_34)


	//   ....[0]....
.L_34:
        /*0088*/ 	.word	0x00000230
        /*008c*/ 	.word	0x000000ff
        /*0090*/ 	.word	0x00000000
        /*0094*/ 	.short	0x0100
        /*0096*/ 	.byte	0x08
	.zero		1


	//   ....[1]....
        /*0098*/ 	.word	0x00000240
        /*009c*/ 	.word	0x000000ff
        /*00a0*/ 	.word	0x00000018
        /*00a4*/ 	.short	0x0100
        /*00a6*/ 	.byte	0x08
	.zero		1


	//   ....[2]....
        /*00a8*/ 	.word	0x00000250
        /*00ac*/ 	.word	0x000000ff
        /*00b0*/ 	.word	0x00000008
        /*00b4*/ 	.short	0x0100
        /*00b6*/ 	.byte	0x08
	.zero		1


	//   ....[3]....
        /*00b8*/ 	.word	0x00000260
        /*00bc*/ 	.word	0x000000ff
        /*00c0*/ 	.word	0x00000020
        /*00c4*/ 	.short	0x0100
        /*00c6*/ 	.byte	0x08
	.zero		1


	//   ....[4]....
        /*00c8*/ 	.word	0x00000270
        /*00cc*/ 	.word	0x000000ff
        /*00d0*/ 	.word	0x00000010
        /*00d4*/ 	.short	0x0100
        /*00d6*/ 	.byte	0x08
	.zero		1


	//   ....[5]....
        /*00d8*/ 	.word	0x00000280
        /*00dc*/ 	.word	0x000000ff
        /*00e0*/ 	.word	0x00000028
        /*00e4*/ 	.short	0x0100
        /*00e6*/ 	.byte	0x08
	.zero		1


	//   ....[6]....
        /*00e8*/ 	.word	0x000006d0
        /*00ec*/ 	.word	0x000000ff
        /*00f0*/ 	.word	0x00000040
        /*00f4*/ 	.short	0x0100
        /*00f6*/ 	.byte	0x06
	.zero		1


	//   ....[7]....
        /*00f8*/ 	.word	0x00000760
        /*00fc*/ 	.word	0x000000ff
        /*0100*/ 	.word	0x00000048
        /*0104*/ 	.short	0x0100
        /*0106*/ 	.byte	0x06
	.zero		1


	//   ....[8]....
        /*0108*/ 	.word	0x000014a0
        /*010c*/ 	.word	0x00000003
        /*0110*/ 	.word	0x00000000
        /*0114*/ 	.short	0x010a
        /*0116*/ 	.byte	0x3f
	.zero		1


	//   ....[9]....
        /*0118*/ 	.word	0x000014e0
        /*011c*/ 	.word	0x00000003
        /*0120*/ 	.word	0x00000000
        /*0124*/ 	.short	0x010a
        /*0126*/ 	.byte	0x3f
	.zero		1


	//   ....[10]....
        /*0128*/ 	.word	0x00001ae0
        /*012c*/ 	.word	0x00000005
        /*0130*/ 	.word	0x00000000
        /*0134*/ 	.short	0x010a
        /*0136*/ 	.byte	0x3f
	.zero		1


	//   ....[11]....
        /*0138*/ 	.word	0x00001b20
        /*013c*/ 	.word	0x00000005
        /*0140*/ 	.word	0x00000000
        /*0144*/ 	.short	0x010a
        /*0146*/ 	.byte	0x3f
	.zero		1


	//   ....[12]....
        /*0148*/ 	.word	0x00001fb0
        /*014c*/ 	.word	0x00000005
        /*0150*/ 	.word	0x00000000
        /*0154*/ 	.short	0x0101
        /*0156*/ 	.byte	0x3f
	.zero		1


	//   ....[13]....
        /*0158*/ 	.word	0x000021d0
        /*015c*/ 	.word	0x00000003
        /*0160*/ 	.word	0x00000000
        /*0164*/ 	.short	0x0101
        /*0166*/ 	.byte	0x3f
	.zero		1


	//   ....[14]....
        /*0168*/ 	.word	0x0000b090
        /*016c*/ 	.word	0x0000000e
        /*0170*/ 	.word	0x00000018
        /*0174*/ 	.short	0x010a
        /*0176*/ 	.byte	0x3f
	.zero		1


	//   ....[15]....
        /*0178*/ 	.word	0x0000b500
        /*017c*/ 	.word	0x00000006
        /*0180*/ 	.word	0x00000048
        /*0184*/ 	.short	0x0101
        /*0186*/ 	.byte	0x3f
	.zero		1


	//   ....[16]....
        /*0188*/ 	.word	0x0000bc30
        /*018c*/ 	.word	0x00000007
        /*0190*/ 	.word	0x00000000
        /*0194*/ 	.short	0x010a
        /*0196*/ 	.byte	0x3f
	.zero		1


	//   ....[17]....
        /*0198*/ 	.word	0x0000bcb0
        /*019c*/ 	.word	0x00000009
        /*01a0*/ 	.word	0x00000000
        /*01a4*/ 	.short	0x010a
        /*01a6*/ 	.byte	0x3f
	.zero		1


	//   ....[18]....
        /*01a8*/ 	.word	0x0000bd40
        /*01ac*/ 	.word	0x00000003
        /*01b0*/ 	.word	0x00000000
        /*01b4*/ 	.short	0x010a
        /*01b6*/ 	.byte	0x3f
	.zero		1


	//   ....[19]....
        /*01b8*/ 	.word	0x0000bda0
        /*01bc*/ 	.word	0x00000003
        /*01c0*/ 	.word	0x00000000
        /*01c4*/ 	.short	0x010a
        /*01c6*/ 	.byte	0x3f
	.zero		1


	//   ....[20]....
        /*01c8*/ 	.word	0x0000bdf0
        /*01cc*/ 	.word	0x00000005
        /*01d0*/ 	.word	0x00000000
        /*01d4*/ 	.short	0x010a
        /*01d6*/ 	.byte	0x3f
	.zero		1


	//   ....[21]....
        /*01d8*/ 	.word	0x0000bec0
        /*01dc*/ 	.word	0x0000000e
        /*01e0*/ 	.word	0x00000018
        /*01e4*/ 	.short	0x010a
        /*01e6*/ 	.byte	0x3f
	.zero		1


	//   ....[22]....
        /*01e8*/ 	.word	0x0000bf90
        /*01ec*/ 	.word	0x00000007
        /*01f0*/ 	.word	0x00000000
        /*01f4*/ 	.short	0x010a
        /*01f6*/ 	.byte	0x3f
	.zero		1


	//   ....[23]....
        /*01f8*/ 	.word	0x0000bfe0
        /*01fc*/ 	.word	0x00000009
        /*0200*/ 	.word	0x00000000
        /*0204*/ 	.short	0x010a
        /*0206*/ 	.byte	0x3f
	.zero		1


	//----- nvinfo : EIATTR_NUM_MBARRIERS
	.align		4
.L_35:
        /*0208*/ 	.byte	0x03, 0x38
        /*020a*/ 	.short	0x0008


	//----- nvinfo : EIATTR_EXIT_INSTR_OFFSETS
	.align		4
        /*020c*/ 	.byte	0x04, 0x1c
        /*020e*/ 	.short	(.L_37 - .L_36)


	//   ....[0]....
.L_36:
        /*0210*/ 	.word	0x00000930


	//   ....[1]....
        /*0214*/ 	.word	0x00001150


	//   ....[2]....
        /*0218*/ 	.word	0x0000a6d0


	//   ....[3]....
        /*021c*/ 	.word	0x0000ac30


	//   ....[4]....
        /*0220*/ 	.word	0x0000bd90


	//----- nvinfo : EIATTR_MAX_THREADS
	.align		4
.L_37:
        /*0224*/ 	.byte	0x04, 0x05
        /*0226*/ 	.short	(.L_39 - .L_38)
.L_38:
        /*0228*/ 	.word	0x00000180
        /*022c*/ 	.word	0x00000001
        /*0230*/ 	.word	0x00000001


	//----- nvinfo : EIATTR_CRS_STACK_SIZE
	.align		4
.L_39:
        /*0234*/ 	.byte	0x04, 0x1e
        /*0236*/ 	.short	(.L_41 - .L_40)
.L_40:
        /*0238*/ 	.word	0x00000000


	//----- nvinfo : EIATTR_CBANK_PARAM_SIZE
	.align		4
.L_41:
        /*023c*/ 	.byte	0x03, 0x19
        /*023e*/ 	.short	0x0470


	//----- nvinfo : EIATTR_PARAM_CBANK
	.align		4
        /*0240*/ 	.byte	0x04, 0x0a
        /*0242*/ 	.short	(.L_43 - .L_42)
	.align		4
.L_42:
        /*0244*/ 	.word	index@(.nv.constant0._ZN7cutlass13device_kernelINS_4gemm6kernel13GemmUniversalIN4cute5tupleIJiiiiEEENS1_10collective13CollectiveMmaINS1_34MainloopSm90TmaGmmaWarpSpecializedILi3ENS5_IJNS4_1CILi2EEESB_NSA_ILi1EEEEEENS1_35KernelTmaWarpSpecializedCooperativeEEENS5_IJNSA_ILi128EEENSA_ILi256EEESG_EEENS_10bfloat16_tENS5_IJlSC_lEEESJ_SK_NS4_8TiledMMAINS4_8MMA_AtomIJNS4_4SM904GMMA28MMA_64x256x16_F32BF16BF16_SSILNSO_5MajorE0ELSQ_0ELNSO_7ScaleInE1ELSR_1EEEEEENS4_6LayoutINS5_IJSB_SC_SC_EEENS5_IJSC_NSA_ILi0EEESW_EEEEENS5_IJNS4_10UnderscoreESZ_SZ_EEEEENS4_23SM90_TMA_LOAD_MULTICASTENS4_14ComposedLayoutINS4_7SwizzleILi3ELi4ELi3EEENS4_18smem_ptr_flag_bitsILi16EEENSU_INS5_IJNSA_ILi8EEENSA_ILi64EEEEEENS5_IJS19_SC_EEEEEEEvNS4_8identityES12_S1D_vS1E_EENS_8epilogue10collective6detail29Sm90TmaWarpSpecializedAdapterINS1H_15DefaultEpilogueISJ_SK_SK_NS1G_6thread17LinearCombinationISJ_Li1EffLNS1L_9ScaleType4KindE0ELNS_15FloatRoundStyleE2ESJ_EENS1_15EpilogueDefaultEEEEEvvEEEEvNT_6ParamsE)
        /*0248*/ 	.short	0x0210
        /*024a*/ 	.short	0x0470


	//----- nvinfo : EIATTR_SW_WAR
	.align		4
.L_43:
        /*024c*/ 	.byte	0x04, 0x36
        /*024e*/ 	.short	(.L_45 - .L_44)
.L_44:
        /*0250*/ 	.word	0x00000008
.L_45:


//--------------------- .nv.callgraph             --------------------------
	.section	.nv.callgraph,"",@"SHT_CUDA_CALLGRAPH"
	.align	4
	.sectionentsize	8
	.align		4
        /*0000*/ 	.word	0x00000000
	.align		4
        /*0004*/ 	.word	0xffffffff
	.align		4
        /*0008*/ 	.word	index@(_ZN7cutlass13device_kernelINS_4gemm6kernel13GemmUniversalIN4cute5tupleIJiiiiEEENS1_10collective13CollectiveMmaINS1_34MainloopSm90TmaGmmaWarpSpecializedILi3ENS5_IJNS4_1CILi2EEESB_NSA_ILi1EEEEEENS1_35KernelTmaWarpSpecializedCooperativeEEENS5_IJNSA_ILi128EEENSA_ILi256EEESG_EEENS_10bfloat16_tENS5_IJlSC_lEEESJ_SK_NS4_8TiledMMAINS4_8MMA_AtomIJNS4_4SM904GMMA28MMA_64x256x16_F32BF16BF16_SSILNSO_5MajorE0ELSQ_0ELNSO_7ScaleInE1ELSR_1EEEEEENS4_6LayoutINS5_IJSB_SC_SC_EEENS5_IJSC_NSA_ILi0EEESW_EEEEENS5_IJNS4_10UnderscoreESZ_SZ_EEEEENS4_23SM90_TMA_LOAD_MULTICASTENS4_14ComposedLayoutINS4_7SwizzleILi3ELi4ELi3EEENS4_18smem_ptr_flag_bitsILi16EEENSU_INS5_IJNSA_ILi8EEENSA_ILi64EEEEEENS5_IJS19_SC_EEEEEEEvNS4_8identityES12_S1D_vS1E_EENS_8epilogue10collective6detail29Sm90TmaWarpSpecializedAdapterINS1H_15DefaultEpilogueISJ_SK_SK_NS1G_6thread17LinearCombinationISJ_Li1EffLNS1L_9ScaleType4KindE0ELNS_15FloatRoundStyleE2ESJ_EENS1_15EpilogueDefaultEEEEEvvEEEEvNT_6ParamsE)
	.align		4
        /*000c*/ 	.word	index@(__assertfail)
	.align		4
        /*0010*/ 	.word	0x00000000
	.align		4
        /*0014*/ 	.word	0xfffffffe
	.align		4
        /*0018*/ 	.word	0x00000000
	.align		4
        /*001c*/ 	.word	0xfffffffd
	.align		4
        /*0020*/ 	.word	0x00000000
	.align		4
        /*0024*/ 	.word	0xfffffffc


//--------------------- .nv.constant4             --------------------------
	.section	.nv.constant4,"a",@progbits
	.align	8
	.align		8
.nv.constant4:
        /*0000*/ 	.dword	__assertfail
	.align		8
        /*0008*/ 	.dword	__unnamed_1
	.align		8
        /*0010*/ 	.dword	_ZN39_INTERNAL_5b2d9fa0_4_k_cu_4551cdb9_35514cuda3std3__45__cpo5beginE
	.align		8
        /*0018*/ 	.dword	_ZN39_INTERNAL_5b2d9fa0_4_k_cu_4551cdb9_35514cuda3std3__45__cpo3endE
	.align		8
        /*0020*/ 	.dword	_ZN39_INTERNAL_5b2d9fa0_4_k_cu_4551cdb9_35514cuda3std3__45__cpo6cbeginE
	.align		8
        /*0028*/ 	.dword	_ZN39_INTERNAL_5b2d9fa0_4_k_cu_4551cdb9_35514cuda3std3__45__cpo4cendE
	.align		8
        /*0030*/ 	.dword	_ZN39_INTERNAL_5b2d9fa0_4_k_cu_4551cdb9_35514cuda3std3__441_GLOBAL__N__5b2d9fa0_4_k_cu_4551cdb9_35516ignoreE
	.align		8
        /*0038*/ 	.dword	_ZN39_INTERNAL_5b2d9fa0_4_k_cu_4551cdb9_35514cuda3std3__419piecewise_constructE
	.align		8
        /*0040*/ 	.dword	_ZN39_INTERNAL_5b2d9fa0_4_k_cu_4551cdb9_35514cuda3std3__48in_placeE
	.align		8
        /*0048*/ 	.dword	_ZN39_INTERNAL_5b2d9fa0_4_k_cu_4551cdb9_35514cuda3std6ranges3__45__cpo4swapE
	.align		8
        /*0050*/ 	.dword	_ZN39_INTERNAL_5b2d9fa0_4_k_cu_4551cdb9_35514cuda3std6ranges3__45__cpo9iter_moveE
	.align		8
        /*0058*/ 	.dword	_ZN39_INTERNAL_5b2d9fa0_4_k_cu_4551cdb9_35514cute7productE
	.align		8
        /*0060*/ 	.dword	_ZN39_INTERNAL_5b2d9fa0_4_k_cu_4551cdb9_35514cute1_E
	.align		8
        /*0068*/ 	.dword	$str$22
	.align		8
        /*0070*/ 	.dword	$str$23


//--------------------- .text._ZN7cutlass13device_kernelINS_4gemm6kernel13GemmUniversalIN4cute5tupleIJiiiiEEENS1_10collective13CollectiveMmaINS1_34MainloopSm90TmaGmmaWarpSpecializedILi3ENS5_IJNS4_1CILi2EEESB_NSA_ILi1EEEEEENS1_35KernelTmaWarpSpecializedCooperativeEEENS5_IJNSA_ILi128EEENSA_ILi256EEESG_EEENS_10bfloat16_tENS5_IJlSC_lEEESJ_SK_NS4_8TiledMMAINS4_8MMA_AtomIJNS4_4SM904GMMA28MMA_64x256x16_F32BF16BF16_SSILNSO_5MajorE0ELSQ_0ELNSO_7ScaleInE1ELSR_1EEEEEENS4_6LayoutINS5_IJSB_SC_SC_EEENS5_IJSC_NSA_ILi0EEESW_EEEEENS5_IJNS4_10UnderscoreESZ_SZ_EEEEENS4_23SM90_TMA_LOAD_MULTICASTENS4_14ComposedLayoutINS4_7SwizzleILi3ELi4ELi3EEENS4_18smem_ptr_flag_bitsILi16EEENSU_INS5_IJNSA_ILi8EEENSA_ILi64EEEEEENS5_IJS19_SC_EEEEEEEvNS4_8identityES12_S1D_vS1E_EENS_8epilogue10collective6detail29Sm90TmaWarpSpecializedAdapterINS1H_15DefaultEpilogueISJ_SK_SK_NS1G_6thread17LinearCombinationISJ_Li1EffLNS1L_9ScaleType4KindE0ELNS_15FloatRoundStyleE2ESJ_EENS1_15EpilogueDefaultEEEEEvvEEEEvNT_6ParamsE --------------------------
	.section	.text._ZN7cutlass13device_kernelINS_4gemm6kernel13GemmUniversalIN4cute5tupleIJiiiiEEENS1_10collective13CollectiveMmaINS1_34MainloopSm90TmaGmmaWarpSpecializedILi3ENS5_IJNS4_1CILi2EEESB_NSA_ILi1EEEEEENS1_35KernelTmaWarpSpecializedCooperativeEEENS5_IJNSA_ILi128EEENSA_ILi256EEESG_EEENS_10bfloat16_tENS5_IJlSC_lEEESJ_SK_NS4_8TiledMMAINS4_8MMA_AtomIJNS4_4SM904GMMA28MMA_64x256x16_F32BF16BF16_SSILNSO_5MajorE0ELSQ_0ELNSO_7ScaleInE1ELSR_1EEEEEENS4_6LayoutINS5_IJSB_SC_SC_EEENS5_IJSC_NSA_ILi0EEESW_EEEEENS5_IJNS4_10UnderscoreESZ_SZ_EEEEENS4_23SM90_TMA_LOAD_MULTICASTENS4_14ComposedLayoutINS4_7SwizzleILi3ELi4ELi3EEENS4_18smem_ptr_flag_bitsILi16EEENSU_INS5_IJNSA_ILi8EEENSA_ILi64EEEEEENS5_IJS19_SC_EEEEEEEvNS4_8identityES12_S1D_vS1E_EENS_8epilogue10collective6detail29Sm90TmaWarpSpecializedAdapterINS1H_15DefaultEpilogueISJ_SK_SK_NS1G_6thread17LinearCombinationISJ_Li1EffLNS1L_9ScaleType4KindE0ELNS_15FloatRoundStyleE2ESJ_EENS1_15EpilogueDefaultEEEEEvvEEEEvNT_6ParamsE,"ax",@progbits
	.align	128
.text._ZN7cutlass13device_kernelINS_4gemm6kernel13GemmUniversalIN4cute5tupleIJiiiiEEENS1_10collective13CollectiveMmaINS1_34MainloopSm90TmaGmmaWarpSpecializedILi3ENS5_IJNS4_1CILi2EEESB_NSA_ILi1EEEEEENS1_35KernelTmaWarpSpecializedCooperativeEEENS5_IJNSA_ILi128EEENSA_ILi256EEESG_EEENS_10bfloat16_tENS5_IJlSC_lEEESJ_SK_NS4_8TiledMMAINS4_8MMA_AtomIJNS4_4SM904GMMA28MMA_64x256x16_F32BF16BF16_SSILNSO_5MajorE0ELSQ_0ELNSO_7ScaleInE1ELSR_1EEEEEENS4_6LayoutINS5_IJSB_SC_SC_EEENS5_IJSC_NSA_ILi0EEESW_EEEEENS5_IJNS4_10UnderscoreESZ_SZ_EEEEENS4_23SM90_TMA_LOAD_MULTICASTENS4_14ComposedLayoutINS4_7SwizzleILi3ELi4ELi3EEENS4_18smem_ptr_flag_bitsILi16EEENSU_INS5_IJNSA_ILi8EEENSA_ILi64EEEEEENS5_IJS19_SC_EEEEEEEvNS4_8identityES12_S1D_vS1E_EENS_8epilogue10collective6detail29Sm90TmaWarpSpecializedAdapterINS1H_15DefaultEpilogueISJ_SK_SK_NS1G_6thread17LinearCombinationISJ_Li1EffLNS1L_9ScaleType4KindE0ELNS_15FloatRoundStyleE2ESJ_EENS1_15EpilogueDefaultEEEEEvvEEEEvNT_6ParamsE:
        .type           _ZN7cutlass13device_kernelINS_4gemm6kernel13GemmUniversalIN4cute5tupleIJiiiiEEENS1_10collective13CollectiveMmaINS1_34MainloopSm90TmaGmmaWarpSpecializedILi3ENS5_IJNS4_1CILi2EEESB_NSA_ILi1EEEEEENS1_35KernelTmaWarpSpecializedCooperativeEEENS5_IJNSA_ILi128EEENSA_ILi256EEESG_EEENS_10bfloat16_tENS5_IJlSC_lEEESJ_SK_NS4_8TiledMMAINS4_8MMA_AtomIJNS4_4SM904GMMA28MMA_64x256x16_F32BF16BF16_SSILNSO_5MajorE0ELSQ_0ELNSO_7ScaleInE1ELSR_1EEEEEENS4_6LayoutINS5_IJSB_SC_SC_EEENS5_IJSC_NSA_ILi0EEESW_EEEEENS5_IJNS4_10UnderscoreESZ_SZ_EEEEENS4_23SM90_TMA_LOAD_MULTICASTENS4_14ComposedLayoutINS4_7SwizzleILi3ELi4ELi3EEENS4_18smem_ptr_flag_bitsILi16EEENSU_INS5_IJNSA_ILi8EEENSA_ILi64EEEEEENS5_IJS19_SC_EEEEEEEvNS4_8identityES12_S1D_vS1E_EENS_8epilogue10collective6detail29Sm90TmaWarpSpecializedAdapterINS1H_15DefaultEpilogueISJ_SK_SK_NS1G_6thread17LinearCombinationISJ_Li1EffLNS1L_9ScaleType4KindE0ELNS_15FloatRoundStyleE2ESJ_EENS1_15EpilogueDefaultEEEEEvvEEEEvNT_6ParamsE,@function
        .size           _ZN7cutlass13device_kernelINS_4gemm6kernel13GemmUniversalIN4cute5tupleIJiiiiEEENS1_10collective13CollectiveMmaINS1_34MainloopSm90TmaGmmaWarpSpecializedILi3ENS5_IJNS4_1CILi2EEESB_NSA_ILi1EEEEEENS1_35KernelTmaWarpSpecializedCooperativeEEENS5_IJNSA_ILi128EEENSA_ILi256EEESG_EEENS_10bfloat16_tENS5_IJlSC_lEEESJ_SK_NS4_8TiledMMAINS4_8MMA_AtomIJNS4_4SM904GMMA28MMA_64x256x16_F32BF16BF16_SSILNSO_5MajorE0ELSQ_0ELNSO_7ScaleInE1ELSR_1EEEEEENS4_6LayoutINS5_IJSB_SC_SC_EEENS5_IJSC_NSA_ILi0EEESW_EEEEENS5_IJNS4_10UnderscoreESZ_SZ_EEEEENS4_23SM90_TMA_LOAD_MULTICASTENS4_14ComposedLayoutINS4_7SwizzleILi3ELi4ELi3EEENS4_18smem_ptr_flag_bitsILi16EEENSU_INS5_IJNSA_ILi8EEENSA_ILi64EEEEEENS5_IJS19_SC_EEEEEEEvNS4_8identityES12_S1D_vS1E_EENS_8epilogue10collective6detail29Sm90TmaWarpSpecializedAdapterINS1H_15DefaultEpilogueISJ_SK_SK_NS1G_6thread17LinearCombinationISJ_Li1EffLNS1L_9ScaleType4KindE0ELNS_15FloatRoundStyleE2ESJ_EENS1_15EpilogueDefaultEEEEEvvEEEEvNT_6ParamsE,(.L_x_325 - _ZN7cutlass13device_kernelINS_4gemm6kernel13GemmUniversalIN4cute5tupleIJiiiiEEENS1_10collective13CollectiveMmaINS1_34MainloopSm90TmaGmmaWarpSpecializedILi3ENS5_IJNS4_1CILi2EEESB_NSA_ILi1EEEEEENS1_35KernelTmaWarpSpecializedCooperativeEEENS5_IJNSA_ILi128EEENSA_ILi256EEESG_EEENS_10bfloat16_tENS5_IJlSC_lEEESJ_SK_NS4_8TiledMMAINS4_8MMA_AtomIJNS4_4SM904GMMA28MMA_64x256x16_F32BF16BF16_SSILNSO_5MajorE0ELSQ_0ELNSO_7ScaleInE1ELSR_1EEEEEENS4_6LayoutINS5_IJSB_SC_SC_EEENS5_IJSC_NSA_ILi0EEESW_EEEEENS5_IJNS4_10UnderscoreESZ_SZ_EEEEENS4_23SM90_TMA_LOAD_MULTICASTENS4_14ComposedLayoutINS4_7SwizzleILi3ELi4ELi3EEENS4_18smem_ptr_flag_bitsILi16EEENSU_INS5_IJNSA_ILi8EEENSA_ILi64EEEEEENS5_IJS19_SC_EEEEEEEvNS4_8identityES12_S1D_vS1E_EENS_8epilogue10collective6detail29Sm90TmaWarpSpecializedAdapterINS1H_15DefaultEpilogueISJ_SK_SK_NS1G_6thread17LinearCombinationISJ_Li1EffLNS1L_9ScaleType4KindE0ELNS_15FloatRoundStyleE2ESJ_EENS1_15EpilogueDefaultEEEEEvvEEEEvNT_6ParamsE)
        .other          _ZN7cutlass13device_kernelINS_4gemm6kernel13GemmUniversalIN4cute5tupleIJiiiiEEENS1_10collective13CollectiveMmaINS1_34MainloopSm90TmaGmmaWarpSpecializedILi3ENS5_IJNS4_1CILi2EEESB_NSA_ILi1EEEEEENS1_35KernelTmaWarpSpecializedCooperativeEEENS5_IJNSA_ILi128EEENSA_ILi256EEESG_EEENS_10bfloat16_tENS5_IJlSC_lEEESJ_SK_NS4_8TiledMMAINS4_8MMA_AtomIJNS4_4SM904GMMA28MMA_64x256x16_F32BF16BF16_SSILNSO_5MajorE0ELSQ_0ELNSO_7ScaleInE1ELSR_1EEEEEENS4_6LayoutINS5_IJSB_SC_SC_EEENS5_IJSC_NSA_ILi0EEESW_EEEEENS5_IJNS4_10UnderscoreESZ_SZ_EEEEENS4_23SM90_TMA_LOAD_MULTICASTENS4_14ComposedLayoutINS4_7SwizzleILi3ELi4ELi3EEENS4_18smem_ptr_flag_bitsILi16EEENSU_INS5_IJNSA_ILi8EEENSA_ILi64EEEEEENS5_IJS19_SC_EEEEEEEvNS4_8identityES12_S1D_vS1E_EENS_8epilogue10collective6detail29Sm90TmaWarpSpecializedAdapterINS1H_15DefaultEpilogueISJ_SK_SK_NS1G_6thread17LinearCombinationISJ_Li1EffLNS1L_9ScaleType4KindE0ELNS_15FloatRoundStyleE2ESJ_EENS1_15EpilogueDefaultEEEEEvvEEEEvNT_6ParamsE,@"STO_CUDA_ENTRY STV_DEFAULT"
_ZN7cutlass13device_kernelINS_4gemm6kernel13GemmUniversalIN4cute5tupleIJiiiiEEENS1_10collective13CollectiveMmaINS1_34MainloopSm90TmaGmmaWarpSpecializedILi3ENS5_IJNS4_1CILi2EEESB_NSA_ILi1EEEEEENS1_35KernelTmaWarpSpecializedCooperativeEEENS5_IJNSA_ILi128EEENSA_ILi256EEESG_EEENS_10bfloat16_tENS5_IJlSC_lEEESJ_SK_NS4_8TiledMMAINS4_8MMA_AtomIJNS4_4SM904GMMA28MMA_64x256x16_F32BF16BF16_SSILNSO_5MajorE0ELSQ_0ELNSO_7ScaleInE1ELSR_1EEEEEENS4_6LayoutINS5_IJSB_SC_SC_EEENS5_IJSC_NSA_ILi0EEESW_EEEEENS5_IJNS4_10UnderscoreESZ_SZ_EEEEENS4_23SM90_TMA_LOAD_MULTICASTENS4_14ComposedLayoutINS4_7SwizzleILi3ELi4ELi3EEENS4_18smem_ptr_flag_bitsILi16EEENSU_INS5_IJNSA_ILi8EEENSA_ILi64EEEEEENS5_IJS19_SC_EEEEEEEvNS4_8identityES12_S1D_vS1E_EENS_8epilogue10collective6detail29Sm90TmaWarpSpecializedAdapterINS1H_15DefaultEpilogueISJ_SK_SK_NS1G_6thread17LinearCombinationISJ_Li1EffLNS1L_9ScaleType4KindE0ELNS_15FloatRoundStyleE2ESJ_EENS1_15EpilogueDefaultEEEEEvvEEEEvNT_6ParamsE:
[----:B------:R-:W0:Y:S01]  /*0000*/  LDC R1, c[0x0][0x28] ;  /* 0x00000a00ff017b82 */ /* 0x000e220000000800 */
[----:B------:R-:W1:Y:S01]  /*0010*/  S2R R18, SR_TID.X ;  /* 0x0000000000127919 */ /* 0x000e620000002100 */
[----:B------:R-:W-:Y:S01]  /*0020*/  ELECT P0, URZ, PT ;  /* 0x00000000003f782f */ /* 0x000fe20003800000 */
[----:B------:R-:W-:Y:S01]  /*0030*/  BSSY B0, `(.L_x_0) ;  /* 0x000000f000007945 */ /* 0x000fe20003800000 */
[--C-:B-1----:R-:W-:Y:S02]  /*0040*/  SHF.R.U32.HI R0, RZ, 0x5, R18.reuse ;  /* 0x00000005ff007819 */ /* 0x102fe40000011612 */
[----:B------:R-:W-:-:S03]  /*0050*/  SHF.R.U32.HI R3, RZ, 0x7, R18 ;  /* 0x00000007ff037819 */ /* 0x000fc60000011612 */
[----:B------:R-:W1:Y:S04]  /*0060*/  SHFL.IDX PT, R2, R0, RZ, 0x1f ;  /* 0x00001fff00027589 */ /* 0x000e6800000e0000 */
[----:B------:R2:W3:Y:S01]  /*0070*/  SHFL.IDX PT, R5, R3, RZ, 0x1f ;  /* 0x00001fff03057589 */ /* 0x0004e200000e0000 */
[----:B-1----:R-:W-:-:S13]  /*0080*/  ISETP.NE.OR P0, PT, R2, RZ, !P0 ;  /* 0x000000ff0200720c */ /* 0x002fda0004705670 */
[----:B0-23--:R-:W-:Y:S05]  /*0090*/  @P0 BRA `(.L_x_1) ;  /* 0x0000000000200947 */ /* 0x00dfea0003800000 */
[----:B------:R-:W-:Y:S02]  /*00a0*/  ULDC.64 UR4, c[0x0][0x198] ;  /* 0x0000660000047ab9 */ /* 0x000fe40000000a00 */
[----:B------:R-:W-:Y:S02]  /*00b0*/  UIADD3 UR6, UP0, UR4, 0xf0, URZ ;  /* 0x000000f004067890 */ /* 0x000fe4000ff1e03f */
[----:B------:R-:W-:Y:S02]  /*00c0*/  UIADD3 UR4, UP1, UR4, 0x1f0, URZ ;  /* 0x000001f004047890 */ /* 0x000fe4000ff3e03f */
[----:B------:R-:W-:Y:S02]  /*00d0*/  UIADD3.X UR7, URZ, UR5, URZ, UP0, !UPT ;  /* 0x000000053f077290 */ /* 0x000fe400087fe43f */
[----:B------:R-:W-:-:S07]  /*00e0*/  UIADD3.X UR5, URZ, UR5, URZ, UP1, !UPT ;  /* 0x000000053f057290 */ /* 0x000fce0008ffe43f */
[----:B------:R0:W-:Y:S02]  /*00f0*/  UTMACCTL.PF [UR6] ;  /* 0x00000000060079b9 */ /* 0x0001e40008040000 */
[----:B------:R0:W-:Y:S02]  /*0100*/  UTMACCTL.PF [UR4] ;  /* 0x00000000040079b9 */ /* 0x0001e40008040000 */
[----:B0-----:R-:W-:Y:S01]  /*0110*/  NOP ;  /* 0x0000000000007918 */ /* 0x001fe20000000000 */
.L_x_1:
[----:B------:R-:W-:Y:S05]  /*0120*/  BSYNC B0 ;  /* 0x0000000000007941 */ /* 0x000fea0003800000 */
.L_x_0:
[----:B------:R-:W0:Y:S02]  /*0130*/  SHFL.IDX PT, R3, R0, RZ, 0x1f ;  /* 0x00001fff00037589 */ /* 0x000e2400000e0000 */
[----:B0-----:R-:W-:-:S13]  /*0140*/  ISETP.NE.AND P0, PT, R3, RZ, PT ;  /* 0x000000ff0300720c */ /* 0x001fda0003f05270 */
[----:B------:R-:W-:Y:S05]  /*0150*/  @P0 BRA `(.L_x_2) ;  /* 0x0000000000500947 */ /* 0x000fea0003800000 */
[----:B------:R-:W0:Y:S01]  /*0160*/  S2UR UR8, SR_CgaCtaId ;  /* 0x00000000000879c3 */ /* 0x000e220000008800 */
[----:B------:R-:W-:Y:S01]  /*0170*/  UMOV UR4, 0x400 ;  /* 0x0000040000047882 */ /* 0x000fe20000000000 */
[----:B------:R-:W-:Y:S01]  /*0180*/  UMOV UR5, 0x1 ;  /* 0x0000000100057882 */ /* 0x000fe20000000000 */
[----:B------:R-:W-:Y:S01]  /*0190*/  UMOV UR6, 0x6 ;  /* 0x0000000600067882 */ /* 0x000fe20000000000 */
[----:B------:R-:W-:Y:S01]  /*01a0*/  ELECT P0, URZ, PT ;  /* 0x00000000003f782f */ /* 0x000fe20003800000 */
[----:B------:R-:W-:-:S04]  /*01b0*/  UIADD3 UR6, -UR6, 0x100000, URZ ;  /* 0x0010000006067890 */ /* 0x000fc8000fffe13f */
[----:B------:R-:W-:Y:S02]  /*01c0*/  USHF.L.U32 UR7, UR6, 0xb, URZ ;  /* 0x0000000b06077899 */ /* 0x000fe4000800063f */
[----:B------:R-:W-:Y:S02]  /*01d0*/  USHF.L.U32 UR6, UR6, 0x1, URZ ;  /* 0x0000000106067899 */ /* 0x000fe4000800063f */
[----:B0-----:R-:W-:Y:S02]  /*01e0*/  ULEA UR8, UR8, UR4, 0x18 ;  /* 0x0000000408087291 */ /* 0x001fe4000f8ec03f */
[----:B------:R-:W-:-:S04]  /*01f0*/  UIADD3 UR4, -UR5, 0x100000, URZ ;  /* 0x0010000005047890 */ /* 0x000fc8000fffe13f */
[----:B------:R-:W-:Y:S02]  /*0200*/  USHF.L.U32 UR5, UR4, 0xb, URZ ;  /* 0x0000000b04057899 */ /* 0x000fe4000800063f */
[----:B------:R-:W-:Y:S01]  /*0210*/  USHF.L.U32 UR4, UR4, 0x1, URZ ;  /* 0x0000000104047899 */ /* 0x000fe2000800063f */
[----:B------:R-:W0:Y:S11]  /*0220*/  FENCE.VIEW.ASYNC.S ;  /* 0x00000000000073c6 */ /* 0x000e360000000000 */
[----:B0-----:R0:W1:Y:S01]  /*0230*/  SYNCS.EXCH.64 URZ, [UR8], UR4 ;  /* 0x00000004083f75b2 */ /* 0x0010620008000100 */
[----:B------:R0:W2:Y:S01]  /*0240*/  SYNCS.EXCH.64 URZ, [UR8+0x18], UR6 ;  /* 0x00001806083f75b2 */ /* 0x0000a20008000100 */
[----:B------:R0:W3:Y:S01]  /*0250*/  SYNCS.EXCH.64 URZ, [UR8+0x8], UR4 ;  /* 0x00000804083f75b2 */ /* 0x0000e20008000100 */
[----:B------:R0:W4:Y:S01]  /*0260*/  SYNCS.EXCH.64 URZ, [UR8+0x20], UR6 ;  /* 0x00002006083f75b2 */ /* 0x0001220008000100 */
[----:B------:R0:W0:Y:S01]  /*0270*/  SYNCS.EXCH.64 URZ, [UR8+0x10], UR4 ;  /* 0x00001004083f75b2 */ /* 0x0000220008000100 */
[----:B------:R0:W0:Y:S01]  /*0280*/  SYNCS.EXCH.64 URZ, [UR8+0x28], UR6 ;  /* 0x00002806083f75b2 */ /* 0x0000220008000100 */
[----:B------:R-:W-:Y:S01]  /*0290*/  NOP ;  /* 0x0000000000007918 */ /* 0x000fe20000000000 */
.L_x_2:
[----:B------:R-:W-:Y:S01]  /*02a0*/  SHF.R.S32.HI R7, RZ, 0x1f, R18 ;  /* 0x0000001fff077819 */ /* 0x000fe20000011412 */
[----:B------:R-:W5:Y:S01]  /*02b0*/  SHFL.IDX PT, R0, R0, RZ, 0x1f ;  /* 0x00001fff00007589 */ /* 0x000f6200000e0000 */
[----:B0-----:R-:W0:Y:S01]  /*02c0*/  S2UR UR8, SR_CTAID.X ;  /* 0x00000000000879c3 */ /* 0x001e220000002500 */
[----:B------:R-:W-:Y:S02]  /*02d0*/  ELECT P0, URZ, PT ;  /* 0x00000000003f782f */ /* 0x000fe40003800000 */
[----:B------:R-:W-:Y:S01]  /*02e0*/  LEA.HI R7, R7, R18, RZ, 0x7 ;  /* 0x0000001207077211 */ /* 0x000fe200078f38ff */
[----:B------:R-:W1:Y:S01]  /*02f0*/  S2R R4, SR_CTAID.Y ;  /* 0x0000000000047919 */ /* 0x000e620000002600 */
[----:B------:R-:W-:Y:S01]  /*0300*/  SHF.R.S32.HI R8, RZ, 0x1f, R3 ;  /* 0x0000001fff087819 */ /* 0x000fe20000011403 */
[----:B------:R-:W-:Y:S01]  /*0310*/  ULDC UR4, c[0x0][0x150] ;  /* 0x0000540000047ab9 */ /* 0x000fe20000000800 */
[----:B------:R-:W-:Y:S01]  /*0320*/  LOP3.LUT R7, R7, 0xffffff80, RZ, 0xc0, !PT ;  /* 0xffffff8007077812 */ /* 0x000fe200078ec0ff */
[----:B------:R-:W-:Y:S01]  /*0330*/  NOP ;  /* 0x0000000000007918 */ /* 0x000fe20000000000 */
[----:B------:R-:W-:Y:S01]  /*0340*/  LEA.HI R8, R8, R3, RZ, 0x2 ;  /* 0x0000000308087211 */ /* 0x000fe200078f10ff */
[----:B------:R-:W2:Y:S01]  /*0350*/  LDC R10, c[0x0][0x144] ;  /* 0x00005100ff0a7b82 */ /* 0x000ea20000000800 */
[----:B------:R-:W-:Y:S01]  /*0360*/  NOP ;  /* 0x0000000000007918 */ /* 0x000fe20000000000 */
[----:B------:R-:W-:Y:S01]  /*0370*/  IMAD.IADD R6, R18, 0x1, -R7 ;  /* 0x0000000112067824 */ /* 0x000fe200078e0a07 */
[----:B------:R-:W-:Y:S01]  /*0380*/  LOP3.LUT R8, R8, 0x3ffffffc, RZ, 0xc0, !PT ;  /* 0x3ffffffc08087812 */ /* 0x000fe200078ec0ff */
[----:B------:R-:W-:Y:S01]  /*0390*/  IMAD.MOV.U32 R22, RZ, RZ, 0x1 ;  /* 0x00000001ff167424 */ /* 0x000fe200078e00ff */
[----:B------:R-:W-:-:S02]  /*03a0*/  ISETP.NE.AND P3, PT, R5, RZ, PT ;  /* 0x000000ff0500720c */ /* 0x000fc40003f65270 */
[----:B------:R-:W-:Y:S01]  /*03b0*/  SHF.R.S32.HI R7, RZ, 0x1f, R6 ;  /* 0x0000001fff077819 */ /* 0x000fe20000011406 */
[----:B------:R-:W-:Y:S01]  /*03c0*/  IMAD.IADD R8, R3, 0x1, -R8 ;  /* 0x0000000103087824 */ /* 0x000fe200078e0a08 */
[----:B------:R-:W3:Y:S02]  /*03d0*/  LDC R13, c[0x0][0x140] ;  /* 0x00005000ff0d7b82 */ /* 0x000ee40000000800 */
[----:B------:R-:W-:Y:S02]  /*03e0*/  LEA.HI R7, R7, R6, RZ, 0x3 ;  /* 0x0000000607077211 */ /* 0x000fe400078f18ff */
[----:B-----5:R-:W-:Y:S02]  /*03f0*/  ISETP.NE.OR P0, PT, R0, RZ, !P0 ;  /* 0x000000ff0000720c */ /* 0x020fe40004705670 */
[--C-:B------:R-:W-:Y:S02]  /*0400*/  SHF.R.S32.HI R0, RZ, 0x3, R7.reuse ;  /* 0x00000003ff007819 */ /* 0x100fe40000011407 */
[----:B------:R-:W-:-:S02]  /*0410*/  SHF.R.S32.HI R7, RZ, 0x1f, R7 ;  /* 0x0000001fff077819 */ /* 0x000fc40000011407 */
[----:B0-----:R-:W-:Y:S02]  /*0420*/  I2FP.F32.U32 R9, UR8 ;  /* 0x0000000800097c45 */ /* 0x001fe40008201000 */
[----:B------:R-:W-:-:S03]  /*0430*/  LEA.HI R7, R7, R0, RZ, 0x2 ;  /* 0x0000000007077211 */ /* 0x000fc600078f10ff */
[----:B------:R-:W-:Y:S01]  /*0440*/  FMUL R9, R9, UR4 ;  /* 0x0000000409097c20 */ /* 0x000fe20008400000 */
[----:B------:R-:W-:Y:S01]  /*0450*/  LOP3.LUT R7, R7, 0xfffffffc, RZ, 0xc0, !PT ;  /* 0xfffffffc07077812 */ /* 0x000fe200078ec0ff */
[----:B------:R-:W-:Y:S01]  /*0460*/  VOTEU.ALL UP0, P0 ;  /* 0x00000000003f7886 */ /* 0x000fe20000000000 */
[----:B-1----:R-:W-:Y:S01]  /*0470*/  I2FP.F32.U32 R3, R4 ;  /* 0x0000000400037245 */ /* 0x002fe20000201000 */
[----:B------:R-:W-:Y:S01]  /*0480*/  ULDC UR4, c[0x0][0x154] ;  /* 0x0000550000047ab9 */ /* 0x000fe20000000800 */
[----:B------:R-:W-:Y:S01]  /*0490*/  VOTEU.ALL UP1, P0 ;  /* 0x00000000003f7886 */ /* 0x000fe20000020000 */
[----:B------:R-:W0:Y:S01]  /*04a0*/  F2I.U32.TRUNC.NTZ R9, R9 ;  /* 0x0000000900097305 */ /* 0x000e22000020f000 */
[----:B------:R-:W-:Y:S01]  /*04b0*/  IMAD.IADD R7, R0, 0x1, -R7 ;  /* 0x0000000100077824 */ /* 0x000fe200078e0a07 */
[----:B------:R-:W1:Y:S01]  /*04c0*/  @!UP0 S2UR UR7, SR_CgaCtaId ;  /* 0x00000000000789c3 */ /* 0x000e620000008800 */
[----:B------:R-:W-:Y:S01]  /*04d0*/  FMUL R12, R3, UR4 ;  /* 0x00000004030c7c20 */ /* 0x000fe20008400000 */
[----:B------:R-:W-:Y:S01]  /*04e0*/  UMOV UR4, 0x20 ;  /* 0x0000002000047882 */ /* 0x000fe20000000000 */
[----:B------:R-:W-:Y:S01]  /*04f0*/  IMAD R8, R8, 0x4, R7 ;  /* 0x0000000408087824 */ /* 0x000fe200078e0207 */
[----:B------:R-:W-:Y:S01]  /*0500*/  @!UP0 UMOV UR6, 0x400 ;  /* 0x0000040000068882 */ /* 0x000fe20000000000 */
[----:B------:R-:W-:-:S04]  /*0510*/  @!UP0 UIADD3 UR4, -UR4, 0x100000, URZ ;  /* 0x0010000004048890 */ /* 0x000fc8000fffe13f */
[----:B------:R-:W-:Y:S02]  /*0520*/  @!UP0 USHF.L.U32 UR5, UR4, 0xb, URZ ;  /* 0x0000000b04058899 */ /* 0x000fe4000800063f */
[----:B------:R-:W-:Y:S01]  /*0530*/  @!UP0 USHF.L.U32 UR4, UR4, 0x1, URZ ;  /* 0x0000000104048899 */ /* 0x000fe2000800063f */
[----:B---3--:R-:W-:Y:S01]  /*0540*/  ISETP.EQ.U32.AND P2, PT, R13, 0x1, PT ;  /* 0x000000010d00780c */ /* 0x008fe20003f42070 */
[----:B------:R-:W3:Y:S01]  /*0550*/  F2I.U32.TRUNC.NTZ R12, R12 ;  /* 0x0000000c000c7305 */ /* 0x000ee2000020f000 */
[----:B------:R-:W-:Y:S01]  /*0560*/  LEA.HI R0, R8, R8, RZ, 0x1 ;  /* 0x0000000808007211 */ /* 0x000fe200078f08ff */
[----:B------:R-:W5:Y:S03]  /*0570*/  LDC R7, c[0x0][0x148] ;  /* 0x00005200ff077b82 */ /* 0x000f660000000800 */
[----:B------:R-:W-:Y:S01]  /*0580*/  LOP3.LUT R11, R0, 0xfffffffe, RZ, 0xc0, !PT ;  /* 0xfffffffe000b7812 */ /* 0x000fe200078ec0ff */
[----:B0-----:R-:W-:Y:S01]  /*0590*/  IMAD.MOV R15, RZ, RZ, -R9 ;  /* 0x000000ffff0f7224 */ /* 0x001fe200078e0a09 */
[----:B------:R-:W-:-:S03]  /*05a0*/  SHF.R.S32.HI R9, RZ, 0x1f, R2 ;  /* 0x0000001fff097819 */ /* 0x000fc60000011402 */
[----:B--2---:R-:W-:Y:S01]  /*05b0*/  IMAD R3, R10, R15, UR8 ;  /* 0x000000080a037e24 */ /* 0x004fe2000f8e020f */
[----:B------:R-:W-:Y:S01]  /*05c0*/  LEA.HI R9, R9, R2, RZ, 0x2 ;  /* 0x0000000209097211 */ /* 0x000fe200078f10ff */
[C---:B------:R-:W-:Y:S02]  /*05d0*/  IMAD.IADD R0, R8.reuse, 0x1, -R11 ;  /* 0x0000000108007824 */ /* 0x040fe400078e0a0b */
[----:B------:R-:W-:Y:S01]  /*05e0*/  IMAD.SHL.U32 R11, R8, 0x4, RZ ;  /* 0x00000004080b7824 */ /* 0x000fe200078e00ff */
[----:B------:R-:W-:Y:S01]  /*05f0*/  LOP3.LUT R9, R9, 0xfffffffc, RZ, 0xc0, !PT ;  /* 0xfffffffc09097812 */ /* 0x000fe200078ec0ff */
[----:B---3--:R-:W-:Y:S01]  /*0600*/  IMAD.MOV R21, RZ, RZ, -R12 ;  /* 0x000000ffff157224 */ /* 0x008fe200078e0a0c */
[----:B------:R-:W-:Y:S01]  /*0610*/  ISETP.NE.AND P4, PT, R0, R3, PT ;  /* 0x000000030000720c */ /* 0x000fe20003f85270 */
[----:B-1----:R-:W-:Y:S01]  /*0620*/  @!UP0 ULEA UR6, UR7, UR6, 0x18 ;  /* 0x0000000607068291 */ /* 0x002fe2000f8ec03f */
[----:B------:R-:W-:Y:S01]  /*0630*/  LOP3.LUT R152, R8, 0xc, R11, 0x78, !PT ;  /* 0x0000000c08987812 */ /* 0x000fe200078e780b */
[----:B------:R-:W-:Y:S01]  /*0640*/  IMAD.IADD R0, R2, 0x1, -R9 ;  /* 0x0000000102007824 */ /* 0x000fe200078e0a09 */
[----:B------:R-:W-:Y:S01]  /*0650*/  VOTEU.ALL UP0, P0 ;  /* 0x00000000003f7886 */ /* 0x000fe20000000000 */
[----:B------:R-:W-:Y:S01]  /*0660*/  LOP3.LUT P0, RZ, R6, 0x7, RZ, 0xc0, !PT ;  /* 0x0000000706ff7812 */ /* 0x000fe2000780c0ff */
[----:B------:R-:W-:-:S02]  /*0670*/  VIADD R6, R5, 0xffffffff ;  /* 0xffffffff05067836 */ /* 0x000fc40000000000 */
[----:B------:R-:W-:Y:S01]  /*0680*/  ISETP.NE.AND P1, PT, R0, 0x3, PT ;  /* 0x000000030000780c */ /* 0x000fe20003f25270 */
[----:B-----5:R-:W-:Y:S01]  /*0690*/  IMAD R9, R7, R21, R4 ;  /* 0x0000001507097224 */ /* 0x020fe200078e0204 */
[----:B------:R-:W-:Y:S02]  /*06a0*/  ISETP.LT.U32.AND P0, PT, R152, 0x4, !P0 ;  /* 0x000000049800780c */ /* 0x000fe40004701070 */
[----:B------:R-:W-:Y:S01]  /*06b0*/  ISETP.EQ.OR P1, PT, R0, RZ, !P1 ;  /* 0x000000ff0000720c */ /* 0x000fe20004f22670 */
[----:B------:R-:W0:Y:S02]  /*06c0*/  FENCE.VIEW.ASYNC.S ;  /* 0x00000000000073c6 */ /* 0x000e240000000000 */
[----:B0-----:R0:W1:Y:S01]  /*06d0*/  @!UP0 SYNCS.EXCH.64 URZ, [UR6+0x40], UR4 ;  /* 0x00004004063f85b2 */ /* 0x0010620008000100 */
[----:B------:R-:W-:Y:S02]  /*06e0*/  @P4 LEA.HI R2, R152, R152, RZ, 0x1 ;  /* 0x0000009898024211 */ /* 0x000fe400078f08ff */
[----:B------:R-:W-:-:S02]  /*06f0*/  ISETP.EQ.AND P1, PT, R5, RZ, P1 ;  /* 0x000000ff0500720c */ /* 0x000fc40000f22270 */
[----:B------:R-:W-:Y:S02]  /*0700*/  @P4 SHF.R.S32.HI R2, RZ, 0x1, R2 ;  /* 0x00000001ff024819 */ /* 0x000fe40000011402 */
[----:B------:R-:W-:Y:S02]  /*0710*/  ISETP.GE.U32.AND P6, PT, R6, 0x2, PT ;  /* 0x000000020600780c */ /* 0x000fe40003fc6070 */
[----:B------:R-:W-:Y:S02]  /*0720*/  @P4 ISETP.NE.AND P5, PT, R2, R9, PT ;  /* 0x000000090200420c */ /* 0x000fe40003fa5270 */
[----:B------:R-:W-:Y:S02]  /*0730*/  SEL R9, RZ, 0x1, !P0 ;  /* 0x00000001ff097807 */ /* 0x000fe40004000000 */
[----:B------:R-:W-:Y:S02]  /*0740*/  @P4 SEL R22, RZ, 0x1, P5 ;  /* 0x00000001ff164807 */ /* 0x000fe40002800000 */
[----:B------:R-:W-:Y:S01]  /*0750*/  SEL R19, RZ, 0x1, !P1 ;  /* 0x00000001ff137807 */ /* 0x000fe20004800000 */
[----:B------:R0:W2:Y:S01]  /*0760*/  @!UP1 SYNCS.EXCH.64 URZ, [UR6+0x48], UR4 ;  /* 0x00004804063f95b2 */ /* 0x0000a20008000100 */
[----:B------:R-:W-:Y:S01]  /*0770*/  LOP3.LUT R22, R22, R9, RZ, 0xc0, !PT ;  /* 0x0000000916167212 */ /* 0x000fe200078ec0ff */
[----:B------:R-:W-:Y:S01]  /*0780*/  NOP ;  /* 0x0000000000007918 */ /* 0x000fe20000000000 */
[----:B------:R-:W-:Y:S01]  /*0790*/  SEL R19, R19, 0x2, P6 ;  /* 0x0000000213137807 */ /* 0x000fe20003000000 */
[----:B------:R-:W-:Y:S06]  /*07a0*/  @!P2 BRA `(.L_x_3) ;  /* 0x000000000008a947 */ /* 0x000fec0003800000 */
[----:B-12-4-:R-:W-:Y:S01]  /*07b0*/  UCGABAR_ARV ;  /* 0x00000000000079c7 */ /* 0x016fe20008000000 */
[----:B------:R-:W-:Y:S05]  /*07c0*/  BRA `(.L_x_4) ;  /* 0x0000000000047947 */ /* 0x000fea0003800000 */
.L_x_3:
[----:B-12-4-:R-:W-:Y:S01]  /*07d0*/  NOP ;  /* 0x0000000000007918 */ /* 0x016fe20000000000 */
.L_x_4:
[----:B------:R-:W1:Y:S01]  /*07e0*/  LDC R2, c[0x0][0x65c] ;  /* 0x00019700ff027b82 */ /* 0x000e620000000800 */
[----:B------:R-:W-:Y:S02]  /*07f0*/  IMAD.U32 R8, RZ, RZ, UR8 ;  /* 0x00000008ff087e24 */ /* 0x000fe4000f8e00ff */
[----:B------:R-:W-:Y:S01]  /*0800*/  IMAD.MOV.U32 R9, RZ, RZ, RZ ;  /* 0x000000ffff097224 */ /* 0x000fe200078e00ff */
[----:B-1----:R-:W-:-:S04]  /*0810*/  ISETP.NE.AND P1, PT, R2, 0x1, PT ;  /* 0x000000010200780c */ /* 0x002fc80003f25270 */
[----:B------:R-:W-:-:S09]  /*0820*/  P2R R5, PR, RZ, 0x2 ;  /* 0x00000002ff057803 */ /* 0x000fd20000000000 */
[----:B------:R-:W1:Y:S01]  /*0830*/  @P1 LDC R17, c[0x0][0x10] ;  /* 0x00000400ff111b82 */ /* 0x000e620000000800 */
[----:B------:R-:W-:Y:S02]  /*0840*/  @P1 IMAD.MOV.U32 R5, RZ, RZ, RZ ;  /* 0x000000ffff051224 */ /* 0x000fe400078e00ff */
[----:B------:R-:W-:-:S05]  /*0850*/  @P1 IMAD.MOV.U32 R13, RZ, RZ, RZ ;  /* 0x000000ffff0d1224 */ /* 0x000fca00078e00ff */
[----:B------:R-:W2:Y:S01]  /*0860*/  @!P1 LDC R11, c[0x0][0xc] ;  /* 0x00000300ff0b9b82 */ /* 0x000ea20000000800 */
[----:B-1----:R-:W-:-:S04]  /*0870*/  @P1 IMAD.WIDE.U32 R16, R17, UR8, R4 ;  /* 0x0000000811101c25 */ /* 0x002fc8000f8e0004 */
[----:B------:R-:W-:Y:S02]  /*0880*/  @P1 IMAD.IADD R17, R17, 0x1, R13 ;  /* 0x0000000111111824 */ /* 0x000fe400078e020d */
[----:B--2---:R-:W-:-:S04]  /*0890*/  @!P1 IMAD.WIDE.U32 R8, R4, R11, R8 ;  /* 0x0000000b04089225 */ /* 0x004fc800078e0008 */
[----:B------:R-:W-:Y:S02]  /*08a0*/  @!P1 IMAD.MOV.U32 R16, RZ, RZ, R8 ;  /* 0x000000ffff109224 */ /* 0x000fe400078e0008 */
[----:B------:R-:W-:Y:S01]  /*08b0*/  @!P1 IMAD.MOV.U32 R17, RZ, RZ, R9 ;  /* 0x000000ffff119224 */ /* 0x000fe200078e0009 */
[----:B------:R-:W-:Y:S06]  /*08c0*/  @!P2 BRA `(.L_x_5) ;  /* 0x00000000000ca947 */ /* 0x000fec0003800000 */
[----:B------:R-:W-:Y:S01]  /*08d0*/  UCGABAR_WAIT ;  /* 0x0000000000007dc7 */ /* 0x000fe20008000000 */
[----:B------:R-:W-:Y:S01]  /*08e0*/  CCTL.IVALL ;  /* 0x00000000ff00798f */ /* 0x000fe20002000000 */
[----:B------:R-:W-:Y:S05]  /*08f0*/  BRA `(.L_x_6) ;  /* 0x0000000000047947 */ /* 0x000fea0003800000 */
.L_x_5:
[----:B------:R-:W-:Y:S06]  /*0900*/  BAR.SYNC.DEFER_BLOCKING 0x0 ;  /* 0x0000000000007b1d */ /* 0x000fec0000010000 */
.L_x_6:
[----:B------:R-:W-:Y:S05]  /*0910*/  @!P3 BRA `(.L_x_7) ;  /* 0x0000009c0070b947 */ /* 0x000fea0003800000 */
[----:B------:R-:W-:-:S13]  /*0920*/  ISETP.GT.U32.AND P0, PT, R6, 0x1, PT ;  /* 0x000000010600780c */ /* 0x000fda0003f04070 */
[----:B0-----:R-:W-:Y:S05]  /*0930*/  @P0 EXIT ;  /* 0x000000000000094d */ /* 0x001fea0003800000 */
[----:B------:R-:W-:Y:S01]  /*0940*/  ULDC.64 UR4, c[0x0][0x650] ;  /* 0x0001940000047ab9 */ /* 0x000fe20000000a00 */
[----:B------:R-:W-:Y:S01]  /*0950*/  PRMT R0, RZ, 0x7610, R0 ;  /* 0x00007610ff007816 */ /* 0x000fe20000000000 */
[----:B------:R-:W-:Y:S01]  /*0960*/  IMAD.MOV.U32 R154, RZ, RZ, -0x1 ;  /* 0xffffffffff9a7424 */ /* 0x000fe200078e00ff */
[----:B------:R-:W-:Y:S01]  /*0970*/  ISETP.GE.U32.AND P0, PT, R16, UR4, PT ;  /* 0x0000000410007c0c */ /* 0x000fe2000bf06070 */
[----:B------:R-:W-:Y:S02]  /*0980*/  IMAD.MOV.U32 R153, RZ, RZ, -0x1 ;  /* 0xffffffffff997424 */ /* 0x000fe400078e00ff */
[----:B------:R-:W-:Y:S01]  /*0990*/  IMAD.MOV.U32 R23, RZ, RZ, -0x1 ;  /* 0xffffffffff177424 */ /* 0x000fe200078e00ff */
[----:B------:R-:W-:-:S13]  /*09a0*/  ISETP.GE.U32.AND.EX P0, PT, R17, UR5, PT, P0 ;  /* 0x0000000511007c0c */ /* 0x000fda000bf06100 */
[----:B------:R-:W-:Y:S05]  /*09b0*/  @P0 BRA `(.L_x_8) ;  /* 0x00000004002c0947 */ /* 0x000fea0003800000 */
[----:B------:R-:W0:Y:S01]  /*09c0*/  LDC.64 R24, c[0x0][0x628] ;  /* 0x00018a00ff187b82 */ /* 0x000e220000000a00 */
[----:B------:R-:W-:Y:S02]  /*09d0*/  IMAD.MOV.U32 R8, RZ, RZ, R16 ;  /* 0x000000ffff087224 */ /* 0x000fe400078e0010 */
[----:B------:R-:W-:-:S05]  /*09e0*/  IMAD.MOV.U32 R9, RZ, RZ, R17 ;  /* 0x000000ffff097224 */ /* 0x000fca00078e0011 */
[----:B------:R-:W1:Y:S08]  /*09f0*/  LDC R0, c[0x0][0x630] ;  /* 0x00018c00ff007b82 */ /* 0x000e700000000800 */
[----:B------:R-:W2:Y:S01]  /*0a00*/  LDC.64 R26, c[0x0][0x620] ;  /* 0x00018800ff1a7b82 */ /* 0x000ea20000000a00 */
[----:B0-----:R-:W-:-:S04]  /*0a10*/  ISETP.NE.U32.AND P0, PT, R24, RZ, PT ;  /* 0x000000ff1800720c */ /* 0x001fc80003f05070 */
[----:B------:R-:W-:-:S13]  /*0a20*/  ISETP.NE.AND.EX P0, PT, R25, RZ, PT, P0 ;  /* 0x000000ff1900720c */ /* 0x000fda0003f05300 */
[----:B-12---:R-:W-:Y:S05]  /*0a30*/  @!P0 BRA `(.L_x_9) ;  /* 0x0000000000288947 */ /* 0x006fea0003800000 */
[----:B------:R-:W0:Y:S02]  /*0a40*/  LDC R13, c[0x0][0x634] ;  /* 0x00018d00ff0d7b82 */ /* 0x000e240000000800 */
[----:B0-----:R-:W-:-:S05]  /*0a50*/  IADD3 R13, P0, R16, R13, RZ ;  /* 0x0000000d100d7210 */ /* 0x001fca0007f1e0ff */
[----:B------:R-:W-:-:S04]  /*0a60*/  IMAD.X R15, RZ, RZ, R17, P0 ;  /* 0x000000ffff0f7224 */ /* 0x000fc800000e0611 */
[----:B------:R-:W-:-:S04]  /*0a70*/  IMAD.WIDE.U32 R8, R15, R24, RZ ;  /* 0x000000180f087225 */ /* 0x000fc800078e00ff */
[----:B------:R-:W-:-:S04]  /*0a80*/  IMAD.WIDE.U32 R10, P0, R13, R25, R8 ;  /* 0x000000190d0a7225 */ /* 0x000fc80007800008 */
[----:B------:R-:W-:-:S04]  /*0a90*/  IMAD.WIDE.U32 R8, R13, R24, RZ ;  /* 0x000000180d087225 */ /* 0x000fc800078e00ff */
[----:B------:R-:W-:Y:S01]  /*0aa0*/  IMAD.X R13, RZ, RZ, RZ, P0 ;  /* 0x000000ffff0d7224 */ /* 0x000fe200000e06ff */
[----:B------:R-:W-:Y:S01]  /*0ab0*/  IADD3 RZ, P0, R9, R10, RZ ;  /* 0x0000000a09ff7210 */ /* 0x000fe20007f1e0ff */
[----:B------:R-:W-:-:S04]  /*0ac0*/  IMAD.MOV.U32 R12, RZ, RZ, R11 ;  /* 0x000000ffff0c7224 */ /* 0x000fc800078e000b */
[----:B------:R-:W-:-:S08]  /*0ad0*/  IMAD.WIDE.U32.X R8, R15, R25, R12, P0 ;  /* 0x000000190f087225 */ /* 0x000fd000000e040c */
.L_x_9:
[----:B------:R-:W0:Y:S01]  /*0ae0*/  LDC.64 R24, c[0x0][0x640] ;  /* 0x00019000ff187b82 */ /* 0x000e220000000a00 */
[-CC-:B------:R-:W-:Y:S01]  /*0af0*/  SHF.R.U64 R28, R8, R0.reuse, R9.reuse ;  /* 0x00000000081c7219 */ /* 0x180fe20000001209 */
[----:B------:R-:W-:Y:S01]  /*0b00*/  IMAD R30, R7, R21, R4 ;  /* 0x00000015071e7224 */ /* 0x000fe200078e0204 */
[----:B------:R-:W-:Y:S01]  /*0b10*/  SHF.R.U32.HI R0, RZ, R0, R9 ;  /* 0x00000000ff007219 */ /* 0x000fe20000011609 */
[----:B------:R-:W-:Y:S01]  /*0b20*/  IMAD.MOV.U32 R21, RZ, RZ, 0x1 ;  /* 0x00000001ff157424 */ /* 0x000fe200078e00ff */
[----:B------:R-:W-:-:S03]  /*0b30*/  IADD3 R5, P0, RZ, -R28, RZ ;  /* 0x8000001cff057210 */ /* 0x000fc60007f1e0ff */
[----:B------:R-:W1:Y:S02]  /*0b40*/  LDC R6, c[0x0][0x618] ;  /* 0x00018600ff067b82 */ /* 0x000e640000000800 */
[----:B------:R-:W-:-:S04]  /*0b50*/  IMAD.X R9, RZ, RZ, ~R0, P0 ;  /* 0x000000ffff097224 */ /* 0x000fc800000e0e00 */
[-C--:B------:R-:W-:Y:S02]  /*0b60*/  IMAD R0, R9, R26.reuse, RZ ;  /* 0x0000001a09007224 */ /* 0x080fe400078e02ff */
[----:B------:R-:W2:Y:S01]  /*0b70*/  LDC R11, c[0x0][0x608] ;  /* 0x00018200ff0b7b82 */ /* 0x000ea20000000800 */
[----:B------:R-:W-:-:S04]  /*0b80*/  IMAD.WIDE.U32 R8, R5, R26, R16 ;  /* 0x0000001a05087225 */ /* 0x000fc800078e0010 */
[----:B------:R-:W-:-:S03]  /*0b90*/  IMAD R5, R5, R27, R0 ;  /* 0x0000001b05057224 */ /* 0x000fc600078e0200 */
[----:B------:R-:W3:Y:S01]  /*0ba0*/  LDC R12, c[0x0][0x658] ;  /* 0x00019600ff0c7b82 */ /* 0x000ee20000000800 */
[----:B0-----:R-:W-:Y:S01]  /*0bb0*/  ISETP.NE.U32.AND P0, PT, R24, RZ, PT ;  /* 0x000000ff1800720c */ /* 0x001fe20003f05070 */
[----:B------:R-:W-:Y:S02]  /*0bc0*/  IMAD.IADD R5, R9, 0x1, R5 ;  /* 0x0000000109057824 */ /* 0x000fe400078e0205 */
[----:B------:R-:W-:Y:S01]  /*0bd0*/  IMAD.MOV.U32 R9, RZ, RZ, -0x1 ;  /* 0xffffffffff097424 */ /* 0x000fe200078e00ff */
[----:B------:R-:W-:-:S03]  /*0be0*/  ISETP.NE.AND.EX P0, PT, R25, RZ, PT, P0 ;  /* 0x000000ff1900720c */ /* 0x000fc60003f05300 */
[----:B------:R-:W0:Y:S01]  /*0bf0*/  LDC R15, c[0x0][0x600] ;  /* 0x00018000ff0f7b82 */ /* 0x000e220000000800 */
[-CC-:B-1----:R-:W-:Y:S02]  /*0c00*/  SHF.R.U64 R13, R8, R6.reuse, R5.reuse ;  /* 0x00000006080d7219 */ /* 0x182fe40000001205 */
[----:B------:R-:W-:-:S05]  /*0c10*/  SHF.R.U32.HI R0, RZ, R6, R5 ;  /* 0x00000006ff007219 */ /* 0x000fca0000011605 */
[----:B------:R-:W1:Y:S01]  /*0c20*/  LDC R14, c[0x0][0x648] ;  /* 0x00019200ff0e7b82 */ /* 0x000e620000000800 */
[-CC-:B--2---:R-:W-:Y:S02]  /*0c30*/  SHF.R.U64 R27, R13, R11.reuse, R0.reuse ;  /* 0x0000000b0d1b7219 */ /* 0x184fe40000001200 */
[----:B------:R-:W-:-:S05]  /*0c40*/  SHF.R.U32.HI R5, RZ, R11, R0 ;  /* 0x0000000bff057219 */ /* 0x000fca0000011600 */
[----:B------:R-:W2:Y:S01]  /*0c50*/  LDC R20, c[0x0][0x638] ;  /* 0x00018e00ff147b82 */ /* 0x000ea20000000800 */
[-CC-:B---3--:R-:W-:Y:S02]  /*0c60*/  SHF.R.U64 R26, R27, R12.reuse, R5.reuse ;  /* 0x0000000c1b1a7219 */ /* 0x188fe40000001205 */
[-C--:B------:R-:W-:Y:S02]  /*0c70*/  SHF.L.U32 R0, R9, R12.reuse, RZ ;  /* 0x0000000c09007219 */ /* 0x080fe400000006ff */
[----:B------:R-:W-:Y:S01]  /*0c80*/  SHF.R.U32.HI R5, RZ, R12, R5 ;  /* 0x0000000cff057219 */ /* 0x000fe20000011605 */
[----:B------:R-:W-:Y:S01]  /*0c90*/  IMAD.MOV.U32 R4, RZ, RZ, R26 ;  /* 0x000000ffff047224 */ /* 0x000fe200078e001a */
[----:B------:R-:W-:Y:S01]  /*0ca0*/  LOP3.LUT R10, RZ, R0, RZ, 0x33, !PT ;  /* 0x00000000ff0a7212 */ /* 0x000fe200078e33ff */
[----:B------:R-:W3:Y:S01]  /*0cb0*/  LDC R23, c[0x0][0x610] ;  /* 0x00018400ff177b82 */ /* 0x000ee20000000800 */
[----:B------:R-:W-:Y:S05]  /*0cc0*/  @!P0 BRA `(.L_x_10) ;  /* 0x0000000000288947 */ /* 0x000fea0003800000 */
[----:B------:R-:W4:Y:S02]  /*0cd0*/  LDC R9, c[0x0][0x64c] ;  /* 0x00019300ff097b82 */ /* 0x000f240000000800 */
[----:B----4-:R-:W-:-:S05]  /*0ce0*/  IADD3 R9, P0, R26, R9, RZ ;  /* 0x000000091a097210 */ /* 0x010fca0007f1e0ff */
        /* <DEDUP_REMOVED lines=8> */
.L_x_10:
[----:B-1----:R-:W-:Y:S01]  /*0d70*/  SHF.R.U64 R4, R4, R14, R5 ;  /* 0x0000000e04047219 */ /* 0x002fe20000001205 */
[----:B0-----:R-:W-:Y:S01]  /*0d80*/  VIADD R6, R15, 0xffffffff ;  /* 0xffffffff0f067836 */ /* 0x001fe20000000000 */
[----:B------:R-:W-:Y:S02]  /*0d90*/  SHF.L.U32 R0, R21, R12, RZ ;  /* 0x0000000c15007219 */ /* 0x000fe400000006ff */
[----:B------:R-:W-:Y:S01]  /*0da0*/  LOP3.LUT R5, R27, R10, RZ, 0xc0, !PT ;  /* 0x0000000a1b057212 */ /* 0x000fe200078ec0ff */
[----:B------:R-:W-:Y:S01]  /*0db0*/  IMAD.MOV R7, RZ, RZ, -R4 ;  /* 0x000000ffff077224 */ /* 0x000fe200078e0a04 */
[----:B------:R-:W-:Y:S02]  /*0dc0*/  SEL R3, R3, R30, !P1 ;  /* 0x0000001e03037207 */ /* 0x000fe40004800000 */
[----:B------:R-:W-:Y:S01]  /*0dd0*/  LOP3.LUT R6, R13, R6, RZ, 0xc0, !PT ;  /* 0x000000060d067212 */ /* 0x000fe200078ec0ff */
[----:B------:R-:W-:Y:S02]  /*0de0*/  IMAD R4, R0, R4, R5 ;  /* 0x0000000400047224 */ /* 0x000fe400078e0205 */
[----:B--2---:R-:W-:-:S02]  /*0df0*/  IMAD R0, R7, R20, R26 ;  /* 0x0000001407007224 */ /* 0x004fc400078e021a */
[----:B---3--:R-:W-:Y:S02]  /*0e00*/  IMAD R3, R4, R23, R3 ;  /* 0x0000001704037224 */ /* 0x008fe400078e0203 */
[----:B------:R-:W-:Y:S02]  /*0e10*/  IMAD R154, R0, R15, R6 ;  /* 0x0000000f009a7224 */ /* 0x000fe400078e0206 */
[----:B------:R-:W-:Y:S02]  /*0e20*/  IMAD.MOV.U32 R4, RZ, RZ, 0x1 ;  /* 0x00000001ff047424 */ /* 0x000fe400078e00ff */
[----:B------:R-:W-:Y:S01]  /*0e30*/  IMAD.MOV.U32 R23, RZ, RZ, R28 ;  /* 0x000000ffff177224 */ /* 0x000fe200078e001c */
[----:B------:R-:W-:Y:S02]  /*0e40*/  SEL R153, R154, R3, !P1 ;  /* 0x000000039a997207 */ /* 0x000fe40004800000 */
[----:B------:R-:W-:Y:S02]  /*0e50*/  PRMT R0, R4, 0x7610, R0 ;  /* 0x0000761004007816 */ /* 0x000fe40000000000 */
[----:B------:R-:W-:-:S07]  /*0e60*/  SEL R154, R3, R154, !P1 ;  /* 0x0000009a039a7207 */ /* 0x000fce0004800000 */
.L_x_8:
[----:B------:R-:W-:-:S08]  /*0e70*/  NOP ;  /* 0x0000000000007918 */ /* 0x000fd00000000000 */
[----:B------:R-:W0:Y:S02]  /*0e80*/  USETMAXREG.TRY_ALLOC.CTAPOOL UP0, 0xe8 ;  /* 0x000000e8000079c8 */ /* 0x000e240008000600 */
[----:B0-----:R-:W-:-:S13]  /*0e90*/  PLOP3.LUT P0, PT, PT, PT, UP0, 0x80, 0x0 ;  /* 0x000000000000781c */ /* 0x001fda0003f0f008 */
[----:B------:R-:W-:Y:S05]  /*0ea0*/  @!P0 BRA `(.L_x_8) ;  /* 0xfffffffc00f08947 */ /* 0x000fea000383ffff */
[----:B------:R-:W-:Y:S01]  /*0eb0*/  ULDC.64 UR4, c[0x0][0x598] ;  /* 0x0001660000047ab9 */ /* 0x000fe20000000a00 */
[----:B------:R-:W-:Y:S01]  /*0ec0*/  ULDC.64 UR36, c[0x0][0x208] ;  /* 0x0000820000247ab9 */ /* 0x000fe20000000a00 */
[----:B------:R-:W-:-:S04]  /*0ed0*/  ISETP.NE.U32.AND P0, PT, RZ, UR4, PT ;  /* 0x00000004ff007c0c */ /* 0x000fc8000bf05070 */
[----:B------:R-:W-:-:S13]  /*0ee0*/  ISETP.NE.AND.EX P0, PT, RZ, UR5, PT, P0 ;  /* 0x00000005ff007c0c */ /* 0x000fda000bf05300 */
[----:B------:R-:W-:Y:S05]  /*0ef0*/  @!P0 BRA `(.L_x_11) ;  /* 0x00000000001c8947 */ /* 0x000fea0003800000 */
[----:B------:R-:W0:Y:S02]  /*0f00*/  LDC.64 R4, c[0x0][0x598] ;  /* 0x00016600ff047b82 */ /* 0x000e240000000a00 */
[----:B0-----:R-:W2:Y:S02]  /*0f10*/  LDG.E.64 R4, desc[UR36][R4.64] ;  /* 0x0000002404047981 */ /* 0x001ea4000c1e1b00 */
[----:B--2---:R-:W-:-:S04]  /*0f20*/  ISETP.NE.U32.AND P0, PT, R4, RZ, PT ;  /* 0x000000ff0400720c */ /* 0x004fc80003f05070 */
[----:B------:R-:W-:-:S13]  /*0f30*/  ISETP.NE.AND.EX P0, PT, R5, RZ, PT, P0 ;  /* 0x000000ff0500720c */ /* 0x000fda0003f05300 */
[----:B------:R-:W-:Y:S05]  /*0f40*/  @!P0 BRA `(.L_x_11) ;  /* 0x0000000000088947 */ /* 0x000fea0003800000 */
[----:B------:R0:W5:Y:S01]  /*0f50*/  LD.E R155, desc[UR36][R4.64] ;  /* 0x00000024049b7980 */ /* 0x000162000c101900 */
[----:B------:R-:W-:Y:S05]  /*0f60*/  BRA `(.L_x_12) ;  /* 0x0000000000247947 */ /* 0x000fea0003800000 */
.L_x_11:
[----:B------:R-:W-:Y:S02]  /*0f70*/  ULDC.64 UR4, c[0x0][0x588] ;  /* 0x0001620000047ab9 */ /* 0x000fe40000000a00 */
[----:B------:R-:W-:-:S04]  /*0f80*/  ISETP.NE.U32.AND P0, PT, RZ, UR4, PT ;  /* 0x00000004ff007c0c */ /* 0x000fc8000bf05070 */
[----:B------:R-:W-:-:S13]  /*0f90*/  ISETP.NE.AND.EX P0, PT, RZ, UR5, PT, P0 ;  /* 0x00000005ff007c0c */ /* 0x000fda000bf05300 */
[----:B------:R-:W-:Y:S05]  /*0fa0*/  @!P0 BRA `(.L_x_13) ;  /* 0x00000000000c8947 */ /* 0x000fea0003800000 */
[----:B------:R-:W0:Y:S02]  /*0fb0*/  LDC.64 R4, c[0x0][0x588] ;  /* 0x00016200ff047b82 */ /* 0x000e240000000a00 */
[----:B0-----:R1:W5:Y:S01]  /*0fc0*/  LDG.E R155, desc[UR36][R4.64] ;  /* 0x00000024049b7981 */ /* 0x001362000c1e1900 */
[----:B------:R-:W-:Y:S05]  /*0fd0*/  BRA `(.L_x_12) ;  /* 0x0000000000087947 */ /* 0x000fea0003800000 */
.L_x_13:
[----:B------:R-:W-:Y:S02]  /*0fe0*/  ULDC UR4, c[0x0][0x580] ;  /* 0x0001600000047ab9 */ /* 0x000fe40000000800 */
[----:B------:R-:W-:-:S07]  /*0ff0*/  IMAD.U32 R155, RZ, RZ, UR4 ;  /* 0x00000004ff9b7e24 */ /* 0x000fce000f8e00ff */
.L_x_12:
[----:B------:R-:W-:Y:S02]  /*1000*/  ULDC.64 UR4, c[0x0][0x5a0] ;  /* 0x0001680000047ab9 */ /* 0x000fe40000000a00 */
[----:B------:R-:W-:-:S04]  /*1010*/  ISETP.NE.U32.AND P0, PT, RZ, UR4, PT ;  /* 0x00000004ff007c0c */ /* 0x000fc8000bf05070 */
[----:B------:R-:W-:-:S13]  /*1020*/  ISETP.NE.AND.EX P0, PT, RZ, UR5, PT, P0 ;  /* 0x00000005ff007c0c */ /* 0x000fda000bf05300 */
[----:B------:R-:W-:Y:S05]  /*1030*/  @!P0 BRA `(.L_x_14) ;  /* 0x00000000001c8947 */ /* 0x000fea0003800000 */
[----:B01----:R-:W0:Y:S02]  /*1040*/  LDC.64 R4, c[0x0][0x5a0] ;  /* 0x00016800ff047b82 */ /* 0x003e240000000a00 */
[----:B0-----:R-:W2:Y:S02]  /*1050*/  LDG.E.64 R4, desc[UR36][R4.64] ;  /* 0x0000002404047981 */ /* 0x001ea4000c1e1b00 */
[----:B--2---:R-:W-:-:S04]  /*1060*/  ISETP.NE.U32.AND P0, PT, R4, RZ, PT ;  /* 0x000000ff0400720c */ /* 0x004fc80003f05070 */
[----:B------:R-:W-:-:S13]  /*1070*/  ISETP.NE.AND.EX P0, PT, R5, RZ, PT, P0 ;  /* 0x000000ff0500720c */ /* 0x000fda0003f05300 */
[----:B------:R-:W-:Y:S05]  /*1080*/  @!P0 BRA `(.L_x_14) ;  /* 0x0000000000088947 */ /* 0x000fea0003800000 */
[----:B------:R0:W5:Y:S01]  /*1090*/  LD.E R156, desc[UR36][R4.64] ;  /* 0x00000024049c7980 */ /* 0x000162000c101900 */
[----:B------:R-:W-:Y:S05]  /*10a0*/  BRA `(.L_x_15) ;  /* 0x0000000000247947 */ /* 0x000fea0003800000 */
.L_x_14:
[----:B------:R-:W-:Y:S02]  /*10b0*/  ULDC.64 UR4, c[0x0][0x590] ;  /* 0x0001640000047ab9 */ /* 0x000fe40000000a00 */
[----:B------:R-:W-:-:S04]  /*10c0*/  ISETP.NE.U32.AND P0, PT, RZ, UR4, PT ;  /* 0x00000004ff007c0c */ /* 0x000fc8000bf05070 */
[----:B------:R-:W-:-:S13]  /*10d0*/  ISETP.NE.AND.EX P0, PT, RZ, UR5, PT, P0 ;  /* 0x00000005ff007c0c */ /* 0x000fda000bf05300 */
[----:B------:R-:W-:Y:S05]  /*10e0*/  @!P0 BRA `(.L_x_16) ;  /* 0x00000000000c8947 */ /* 0x000fea0003800000 */
[----:B------:R-:W2:Y:S02]  /*10f0*/  LDC.64 R156, c[0x0][0x590] ;  /* 0x00016400ff9c7b82 */ /* 0x000ea40000000a00 */
[----:B--2---:R2:W5:Y:S01]  /*1100*/  LDG.E R156, desc[UR36][R156.64] ;  /* 0x000000249c9c7981 */ /* 0x004562000c1e1900 */
[----:B------:R-:W-:Y:S05]  /*1110*/  BRA `(.L_x_15) ;  /* 0x0000000000087947 */ /* 0x000fea0003800000 */
.L_x_16:
[----:B------:R-:W-:Y:S02]  /*1120*/  ULDC UR4, c[0x0][0x584] ;  /* 0x0001610000047ab9 */ /* 0x000fe40000000800 */
[----:B------:R-:W-:-:S07]  /*1130*/  IMAD.U32 R156, RZ, RZ, UR4 ;  /* 0x00000004ff9c7e24 */ /* 0x000fce000f8e00ff */
.L_x_15:
[----:B------:R-:W-:-:S13]  /*1140*/  LOP3.LUT P0, RZ, R0, 0xff, RZ, 0xc0, !PT ;  /* 0x000000ff00ff7812 */ /* 0x000fda000780c0ff */
[----:B------:R-:W-:Y:S05]  /*1150*/  @!P0 EXIT ;  /* 0x000000000000894d */ /* 0x000fea0003800000 */
[----:B------:R-:W-:Y:S01]  /*1160*/  ULDC UR4, c[0x0][0x28c] ;  /* 0x0000a30000047ab9 */ /* 0x000fe20000000800 */
[----:B--2---:R-:W-:Y:S01]  /*1170*/  LOP3.LUT R157, R19, 0x1, RZ, 0xfc, !PT ;  /* 0x00000001139d7812 */ /* 0x004fe200078efcff */
[----:B------:R-:W-:Y:S01]  /*1180*/  UIADD3 UR4, UR4, 0x7f, URZ ;  /* 0x0000007f04047890 */ /* 0x000fe2000fffe03f */
[----:B------:R-:W-:Y:S01]  /*1190*/  UMOV UR38, URZ ;  /* 0x0000003f00267c82 */ /* 0x000fe20008000000 */
[----:B------:R-:W-:Y:S02]  /*11a0*/  UMOV UR39, URZ ;  /* 0x0000003f00277c82 */ /* 0x000fe40008000000 */
[----:B------:R-:W-:-:S04]  /*11b0*/  USHF.R.S32.HI UR5, URZ, 0x1f, UR4 ;  /* 0x0000001f3f057899 */ /* 0x000fc80008011404 */
[----:B------:R-:W-:-:S04]  /*11c0*/  ULEA.HI UR5, UR5, UR4, URZ, 0x7 ;  /* 0x0000000405057291 */ /* 0x000fc8000f8f383f */
[----:B------:R-:W-:-:S12]  /*11d0*/  USHF.R.S32.HI UR40, URZ, 0x7, UR5 ;  /* 0x000000073f287899 */ /* 0x000fd80008011405 */
.L_x_292:
[----:B------:R-:W-:Y:S01]  /*11e0*/  LOP3.LUT R0, R18, 0x80, RZ, 0xc0, !PT ;  /* 0x0000008012007812 */ /* 0x000fe200078ec0ff */
[----:B--2---:R-:W2:Y:S01]  /*11f0*/  S2UR UR7, SR_CgaCtaId ;  /* 0x00000000000779c3 */ /* 0x004ea20000008800 */
[----:B------:R-:W-:Y:S02]  /*1200*/  UMOV UR6, 0x400 ;  /* 0x0000040000067882 */ /* 0x000fe40000000000 */
[----:B------:R-:W-:-:S06]  /*1210*/  SHF.R.U32.HI R0, RZ, 0x7, R0 ;  /* 0x00000007ff007819 */ /* 0x000fcc0000011600 */
[----:B---3--:R-:W3:Y:S01]  /*1220*/  SHFL.IDX PT, R0, R0, RZ, 0x1f ;  /* 0x00001fff00007589 */ /* 0x008ee200000e0000 */
[----:B--2---:R-:W-:Y:S01]  /*1230*/  ULEA UR6, UR7, UR6, 0x18 ;  /* 0x0000000607067291 */ /* 0x004fe2000f8ec03f */
[----:B---3--:R-:W-:-:S13]  /*1240*/  R2UR UR4, R0 ;  /* 0x00000000000472ca */ /* 0x008fda00000e0000 */
[----:B------:R-:W-:-:S04]  /*1250*/  ULEA.HI UR5, UR4, UR4, URZ, 0x1 ;  /* 0x0000000404057291 */ /* 0x000fc8000f8f083f */
[----:B------:R-:W-:-:S04]  /*1260*/  ULOP3.LUT UR5, UR5, 0x7fffe, URZ, 0xc0, !UPT ;  /* 0x0007fffe05057892 */ /* 0x000fc8000f8ec03f */
[----:B------:R-:W-:-:S03]  /*1270*/  UIADD3 UR5, UR4, -UR5, URZ ;  /* 0x8000000504057290 */ /* 0x000fc6000fffe03f */
[----:B------:R-:W-:Y:S01]  /*1280*/  ULDC UR4, c[0x0][0x28c] ;  /* 0x0000a30000047ab9 */ /* 0x000fe20000000800 */
[----:B------:R-:W-:Y:S01]  /*1290*/  ULEA UR5, UR5, UR6, 0xd ;  /* 0x0000000605057291 */ /* 0x000fe2000f8e683f */
[----:B------:R-:W-:-:S03]  /*12a0*/  ISETP.LT.AND P0, PT, RZ, UR4, PT ;  /* 0x00000004ff007c0c */ /* 0x000fc6000bf01270 */
[----:B------:R-:W-:-:S04]  /*12b0*/  UIADD3 UR5, UR5, 0x100, URZ ;  /* 0x0000010005057890 */ /* 0x000fc8000fffe03f */
[----:B------:R-:W-:-:S04]  /*12c0*/  USHF.R.U32.HI UR5, URZ, 0x4, UR5 ;  /* 0x000000043f057899 */ /* 0x000fc80008011605 */
[----:B------:R-:W-:Y:S02]  /*12d0*/  ULOP3.LUT UR41, UR5, 0x3fff, URZ, 0xc0, !UPT ;  /* 0x00003fff05297892 */ /* 0x000fe4000f8ec03f */
[----:B-1--45:R-:W-:Y:S10]  /*12e0*/  @P0 BRA `(.L_x_17) ;  /* 0x0000000000400947 */ /* 0x032ff40003800000 */
[----:B------:R-:W-:Y:S01]  /*12f0*/  MOV R0, 0x0 ;  /* 0x0000000000007802 */ /* 0x000fe20000000f00 */
[----:B------:R-:W-:Y:S01]  /*1300*/  ULDC.64 UR4, c[0x4][0x68] ;  /* 0x01001a0000047ab9 */ /* 0x000fe20000000a00 */
[----:B------:R-:W-:Y:S01]  /*1310*/  ULDC.64 UR6, c[0x4][0x8] ;  /* 0x0100020000067ab9 */ /* 0x000fe20000000a00 */
[----:B01----:R-:W-:Y:S01]  /*1320*/  IMAD.U32 R4, RZ, RZ, UR4 ;  /* 0x00000004ff047e24 */ /* 0x003fe2000f8e00ff */
[----:B------:R0:W1:Y:S01]  /*1330*/  LDC.64 R14, c[0x4][R0] ;  /* 0x01000000000e7b82 */ /* 0x0000620000000a00 */
[----:B------:R-:W-:Y:S01]  /*1340*/  IMAD.U32 R5, RZ, RZ, UR5 ;  /* 0x00000005ff057e24 */ /* 0x000fe2000f8e00ff */
[----:B------:R-:W-:Y:S01]  /*1350*/  ULDC.64 UR4, c[0x4][0x70] ;  /* 0x01001c0000047ab9 */ /* 0x000fe20000000a00 */
[----:B------:R-:W-:Y:S02]  /*1360*/  IMAD.U32 R10, RZ, RZ, UR6 ;  /* 0x00000006ff0a7e24 */ /* 0x000fe4000f8e00ff */
[----:B------:R-:W-:Y:S02]  /*1370*/  IMAD.U32 R6, RZ, RZ, UR4 ;  /* 0x00000004ff067e24 */ /* 0x000fe4000f8e00ff */
[----:B------:R-:W-:-:S02]  /*1380*/  IMAD.U32 R7, RZ, RZ, UR5 ;  /* 0x00000005ff077e24 */ /* 0x000fc4000f8e00ff */
[----:B------:R-:W-:Y:S02]  /*1390*/  IMAD.U32 R11, RZ, RZ, UR7 ;  /* 0x00000007ff0b7e24 */ /* 0x000fe4000f8e00ff */
[----:B------:R-:W-:Y:S02]  /*13a0*/  IMAD.MOV.U32 R8, RZ, RZ, 0x1e1 ;  /* 0x000001e1ff087424 */ /* 0x000fe400078e00ff */
[----:B------:R-:W-:Y:S02]  /*13b0*/  IMAD.MOV.U32 R12, RZ, RZ, 0x1 ;  /* 0x00000001ff0c7424 */ /* 0x000fe400078e00ff */
[----:B0-----:R-:W-:-:S07]  /*13c0*/  IMAD.MOV.U32 R13, RZ, RZ, RZ ;  /* 0x000000ffff0d7224 */ /* 0x001fce00078e00ff */
[----:B------:R-:W-:-:S07]  /*13d0*/  LEPC R20, `(.L_x_17) ;  /* 0x000000001014794e */ /* 0x000fce0000000000 */
[----:B-1---5:R-:W-:Y:S05]  /*13e0*/  CALL.ABS.NOINC R14 ;  /* 0x000000000e007343 */ /* 0x022fea0003c00000 */
.L_x_17:
[----:B------:R-:W-:-:S13]  /*13f0*/  ISETP.NE.AND P0, PT, R157, 0x3, PT ;  /* 0x000000039d00780c */ /* 0x000fda0003f05270 */
[----:B------:R-:W-:Y:S05]  /*1400*/  @!P0 BRA `(.L_x_18) ;  /* 0x0000000000048947 */ /* 0x000fea0003800000 */
[----:B------:R-:W-:Y:S01]  /*1410*/  BPT.TRAP 0x1 ;  /* 0x000000040000795c */ /* 0x000fe20000300000 */
.L_x_18:
[----:B------:R-:W2:Y:S01]  /*1420*/  S2UR UR5, SR_CgaCtaId ;  /* 0x00000000000579c3 */ /* 0x000ea20000008800 */
[----:B------:R-:W-:Y:S01]  /*1430*/  UMOV UR4, 0x400 ;  /* 0x0000040000047882 */ /* 0x000fe20000000000 */
[----:B------:R-:W-:Y:S02]  /*1440*/  IMAD.U32 R0, RZ, RZ, UR38 ;  /* 0x00000026ff007e24 */ /* 0x000fe4000f8e00ff */
[----:B------:R-:W-:-:S03]  /*1450*/  IMAD.U32 R3, RZ, RZ, UR39 ;  /* 0x00000027ff037e24 */ /* 0x000fc6000f8e00ff */
[----:B------:R-:W-:Y:S01]  /*1460*/  SHF.L.U32 R0, R0, 0x1f, RZ ;  /* 0x0000001f00007819 */ /* 0x000fe200000006ff */
[----:B--2---:R-:W-:-:S06]  /*1470*/  ULEA UR4, UR5, UR4, 0x18 ;  /* 0x0000000405047291 */ /* 0x004fcc000f8ec03f */
[----:B------:R-:W-:-:S04]  /*1480*/  IMAD.U32 R6, RZ, RZ, UR4 ;  /* 0x00000004ff067e24 */ /* 0x000fc8000f8e00ff */
[----:B------:R-:W-:-:S04]  /*1490*/  IMAD R3, R3, 0x8, R6 ;  /* 0x0000000803037824 */ /* 0x000fc800078e0206 */
[----:B------:R2:W3:Y:S01]  /*14a0*/  SYNCS.PHASECHK.TRANS64.TRYWAIT P1, [R3+URZ], R0 ;  /* 0x00000000030075a7 */ /* 0x0004e2000802017f */
[----:B------:R-:W-:Y:S05]  /*14b0*/  @!P0 BRA `(.L_x_19) ;  /* 0x0000000000048947 */ /* 0x000fea0003800000 */
[----:B------:R-:W-:Y:S01]  /*14c0*/  BPT.TRAP 0x1 ;  /* 0x000000040000795c */ /* 0x000fe20000300000 */
.L_x_19:
[----:B---3--:R-:W-:Y:S05]  /*14d0*/  @P1 BRA `(.L_x_20) ;  /* 0x0000000000081947 */ /* 0x008fea0003800000 */
[----:B------:R-:W3:Y:S02]  /*14e0*/  SYNCS.PHASECHK.TRANS64.TRYWAIT P1, [R3+URZ], R0 ;  /* 0x00000000030075a7 */ /* 0x000ee4000802017f */
[----:B---3--:R-:W-:Y:S05]  /*14f0*/  @!P1 BRA `(.L_x_21) ;  /* 0x000000a800289947 */ /* 0x008fea0003800000 */
.L_x_20:
[----:B------:R-:W-:-:S04]  /*1500*/  UISETP.LT.AND UP0, UPT, UR40, 0x1, UPT ;  /* 0x000000012800788c */ /* 0x000fc8000bf01270 */
[----:B------:R-:W-:-:S06]  /*1510*/  USEL UR4, UR40, 0x1, UP0 ;  /* 0x0000000128047887 */ /* 0x000fcc0008000000 */
[----:B--23--:R-:W-:Y:S01]  /*1520*/  IMAD.U32 R0, RZ, RZ, UR4 ;  /* 0x00000004ff007e24 */ /* 0x00cfe2000f8e00ff */
[----:B------:R-:W-:Y:S05]  /*1530*/  WARPSYNC.ALL ;  /* 0x0000000000007948 */ /* 0x000fea0003800000 */
[----:B------:R-:W-:-:S04]  /*1540*/  IADD3 R0, -R0, UR40, RZ ;  /* 0x0000002800007c10 */ /* 0x000fc8000fffe1ff */
[----:B------:R-:W-:Y:S02]  /*1550*/  ISETP.GE.AND P1, PT, R0, 0x1, PT ;  /* 0x000000010000780c */ /* 0x000fe40003f26270 */
[----:B------:R-:W-:Y:S01]  /*1560*/  R2UR UR4, R6 ;  /* 0x00000000060472ca */ /* 0x000fe200000e0000 */
[----:B------:R-:W-:Y:S01]  /*1570*/  WARPGROUP.ARRIVE ;  /* 0x00000000000079c5 */ /* 0x000fe20000000000 */
[----:B------:R-:W-:Y:S01]  /*1580*/  UMOV UR9, 0x40000040 ;  /* 0x4000004000097882 */ /* 0x000fe20000000000 */
[----:B------:R-:W-:-:S10]  /*1590*/  UMOV UR11, 0x40000040 ;  /* 0x40000040000b7882 */ /* 0x000fd40000000000 */
[----:B------:R-:W-:-:S04]  /*15a0*/  UIADD3 UR4, UR4, 0x18100, URZ ;  /* 0x0001810004047890 */ /* 0x000fc8000fffe03f */
[----:B------:R-:W-:-:S04]  /*15b0*/  USHF.R.U32.HI UR4, URZ, 0x4, UR4 ;  /* 0x000000043f047899 */ /* 0x000fc80008011604 */
[----:B------:R-:W-:Y:S02]  /*15c0*/  ULOP3.LUT UR5, UR4, 0x3fff, URZ, 0xc0, !UPT ;  /* 0x00003fff04057892 */ /* 0x000fe4000f8ec03f */
[----:B------:R-:W-:Y:S02]  /*15d0*/  ULOP3.LUT UR4, UR41, 0x10000, URZ, 0xfc, !UPT ;  /* 0x0001000029047892 */ /* 0x000fe4000f8efc3f */
[----:B------:R-:W-:Y:S02]  /*15e0*/  ULOP3.LUT UR5, UR5, 0x10000, URZ, 0xfc, !UPT ;  /* 0x0001000005057892 */ /* 0x000fe4000f8efc3f */
[----:B------:R-:W-:Y:S02]  /*15f0*/  ULEA UR6, UR39, UR4, 0xb ;  /* 0x0000000427067291 */ /* 0x000fe4000f8e583f */
[----:B------:R-:W-:-:S05]  /*1600*/  ULEA UR7, UR39, UR5, 0xc ;  /* 0x0000000527077291 */ /* 0x000fca000f8e603f */
[----:B------:R-:W-:Y:S02]  /*1610*/  UMOV UR8, UR6 ;  /* 0x0000000600087c82 */ /* 0x000fe40008000000 */
[----:B------:R-:W-:Y:S02]  /*1620*/  UMOV UR10, UR7 ;  /* 0x00000007000a7c82 */ /* 0x000fe40008000000 */
[----:B------:R-:W-:Y:S01]  /*1630*/  HGMMA.64x256x16.F32.BF16 R24, gdesc[UR8], RZ, !UPT, gsb0 ;  /* 0x03e00000081879f0 */ /* 0x000fe2000c0018ff */
[----:B------:R-:W-:Y:S02]  /*1640*/  UIADD3 UR8, UR6, 0x2, URZ ;  /* 0x0000000206087890 */ /* 0x000fe4000fffe03f */
[----:B------:R-:W-:Y:S01]  /*1650*/  UIADD3 UR10, UR7, 0x2, URZ ;  /* 0x00000002070a7890 */ /* 0x000fe2000fffe03f */
[----:B------:R-:W-:Y:S01]  /*1660*/  UMOV UR9, 0x40000040 ;  /* 0x4000004000097882 */ /* 0x000fe20000000000 */
[----:B------:R-:W-:Y:S01]  /*1670*/  UMOV UR11, 0x40000040 ;  /* 0x40000040000b7882 */ /* 0x000fe20000000000 */
[----:B------:R-:W-:-:S02]  /*1680*/  WARPGROUP.DEPBAR.LE gsb0, 0x0 ;  /* 0x00008000000079c5 */ /* 0x000fc40000010000 */
[----:B------:R-:W-:-:S15]  /*1690*/  WARPGROUP.ARRIVE ;  /* 0x00000000000079c5 */ /* 0x000fde0000000000 */
[----:B------:R-:W-:-:S05]  /*16a0*/  NOP ;  /* 0x0000000000007918 */ /* 0x000fca0000000000 */
[----:B------:R-:W-:Y:S01]  /*16b0*/  HGMMA.64x256x16.F32.BF16 R24, gdesc[UR8], R24, gsb0 ;  /* 0x03e00000081879f0 */ /* 0x000fe20008001818 */
[----:B------:R-:W-:Y:S02]  /*16c0*/  UIADD3 UR8, UR6, 0x4, URZ ;  /* 0x0000000406087890 */ /* 0x000fe4000fffe03f */
[----:B------:R-:W-:Y:S01]  /*16d0*/  UIADD3 UR10, UR7, 0x4, URZ ;  /* 0x00000004070a7890 */ /* 0x000fe2000fffe03f */
[----:B------:R-:W-:Y:S01]  /*16e0*/  UMOV UR9, 0x40000040 ;  /* 0x4000004000097882 */ /* 0x000fe20000000000 */
[----:B------:R-:W-:Y:S01]  /*16f0*/  UMOV UR11, 0x40000040 ;  /* 0x40000040000b7882 */ /* 0x000fe20000000000 */
[----:B------:R-:W-:Y:S02]  /*1700*/  WARPGROUP.DEPBAR.LE gsb0, 0x0 ;  /* 0x00008000000079c5 */ /* 0x000fe40000010000 */
        /* <DEDUP_REMOVED lines=42> */
[----:B------:R-:W-:Y:S03]  /*19b0*/  HGMMA.64x256x16.F32.BF16 R24, gdesc[UR8], R24, gsb0 ;  /* 0x03e00000081879f0 */ /* 0x000fe60008001818 */
[----:B------:R-:W-:Y:S02]  /*19c0*/  WARPGROUP.DEPBAR.LE gsb0, 0x0 ;  /* 0x00008000000079c5 */ /* 0x000fe40000010000 */
[----:B------:R-:W-:Y:S05]  /*19d0*/  @!P1 BRA `(.L_x_22) ;  /* 0x0000000400b09947 */ /* 0x000fea0003800000 */
[----:B------:R-:W-:Y:S02]  /*19e0*/  UIADD3 UR6, UR39, 0x1, URZ ;  /* 0x0000000127067890 */ /* 0x000fe4000fffe03f */
[----:B------:R-:W-:Y:S02]  /*19f0*/  IMAD.U32 R3, RZ, RZ, UR39 ;  /* 0x00000027ff037e24 */ /* 0x000fe4000f8e00ff */
[----:B------:R-:W-:-:S04]  /*1a00*/  UISETP.NE.AND UP0, UPT, UR6, 0x3, UPT ;  /* 0x000000030600788c */ /* 0x000fc8000bf05270 */
[----:B------:R-:W-:Y:S02]  /*1a10*/  USEL UR7, URZ, 0x1, UP0 ;  /* 0x000000013f077887 */ /* 0x000fe40008000000 */
[----:B------:R-:W-:Y:S02]  /*1a20*/  USEL UR6, UR6, URZ, UP0 ;  /* 0x0000003f06067287 */ /* 0x000fe40008000000 */
[----:B------:R-:W-:-:S06]  /*1a30*/  ULOP3.LUT UR7, UR38, UR7, URZ, 0x3c, !UPT ;  /* 0x0000000726077292 */ /* 0x000fcc000f8e3c3f */
[----:B------:R-:W-:-:S07]  /*1a40*/  IMAD.U32 R7, RZ, RZ, UR7 ;  /* 0x00000007ff077e24 */ /* 0x000fce000f8e00ff */
.L_x_29:
[----:B------:R-:W-:Y:S05]  /*1a50*/  @!P0 BRA `(.L_x_23) ;  /* 0x0000000000048947 */ /* 0x000fea0003800000 */
[----:B------:R-:W-:Y:S01]  /*1a60*/  BPT.TRAP 0x1 ;  /* 0x000000040000795c */ /* 0x000fe20000300000 */
.L_x_23:
[----:B------:R-:W2:Y:S01]  /*1a70*/  S2UR UR8, SR_CgaCtaId ;  /* 0x00000000000879c3 */ /* 0x000ea20000008800 */
[----:B------:R-:W-:Y:S01]  /*1a80*/  UMOV UR7, 0x400 ;  /* 0x0000040000077882 */ /* 0x000fe20000000000 */
[----:B01----:R-:W-:Y:S01]  /*1a90*/  IMAD.U32 R5, RZ, RZ, UR6 ;  /* 0x00000006ff057e24 */ /* 0x003fe2000f8e00ff */
[----:B------:R-:W-:Y:S01]  /*1aa0*/  SHF.L.U32 R4, R7, 0x1f, RZ ;  /* 0x0000001f07047819 */ /* 0x000fe200000006ff */
[----:B--2---:R-:W-:-:S06]  /*1ab0*/  ULEA UR7, UR8, UR7, 0x18 ;  /* 0x0000000708077291 */ /* 0x004fcc000f8ec03f */
[----:B------:R-:W-:-:S04]  /*1ac0*/  IMAD.U32 R6, RZ, RZ, UR7 ;  /* 0x00000007ff067e24 */ /* 0x000fc8000f8e00ff */
[----:B------:R-:W-:-:S04]  /*1ad0*/  IMAD R5, R5, 0x8, R6 ;  /* 0x0000000805057824 */ /* 0x000fc800078e0206 */
[----:B------:R0:W1:Y:S01]  /*1ae0*/  SYNCS.PHASECHK.TRANS64.TRYWAIT P1, [R5+URZ], R4 ;  /* 0x00000004050075a7 */ /* 0x000062000802017f */
[----:B------:R-:W-:Y:S05]  /*1af0*/  @!P0 BRA `(.L_x_24) ;  /* 0x0000000000048947 */ /* 0x000fea0003800000 */
[----:B------:R-:W-:Y:S01]  /*1b00*/  BPT.TRAP 0x1 ;  /* 0x000000040000795c */ /* 0x000fe20000300000 */
.L_x_24:
[----:B-1----:R-:W-:Y:S05]  /*1b10*/  @P1 BRA `(.L_x_25) ;  /* 0x0000000000081947 */ /* 0x002fea0003800000 */
[----:B------:R-:W1:Y:S02]  /*1b20*/  SYNCS.PHASECHK.TRANS64.TRYWAIT P1, [R5+URZ], R4 ;  /* 0x00000004050075a7 */ /* 0x000e64000802017f */
[----:B-1----:R-:W-:Y:S05]  /*1b30*/  @!P1 BRA `(.L_x_26) ;  /* 0x000000a000ac9947 */ /* 0x002fea0003800000 */
.L_x_25:
[----:B------:R-:W-:Y:S01]  /*1b40*/  ULEA UR7, UR6, UR4, 0xb ;  /* 0x0000000406077291 */ /* 0x000fe2000f8e583f */
[----:B------:R-:W-:Y:S01]  /*1b50*/  WARPGROUP.ARRIVE ;  /* 0x00000000000079c5 */ /* 0x000fe20000000000 */
[----:B------:R-:W-:Y:S01]  /*1b60*/  ULEA UR12, UR6, UR5, 0xc ;  /* 0x00000005060c7291 */ /* 0x000fe2000f8e603f */
[----:B------:R-:W-:Y:S01]  /*1b70*/  UMOV UR9, 0x40000040 ;  /* 0x4000004000097882 */ /* 0x000fe20000000000 */
[----:B------:R-:W-:-:S03]  /*1b80*/  UMOV UR11, 0x40000040 ;  /* 0x40000040000b7882 */ /* 0x000fc60000000000 */
[----:B------:R-:W-:Y:S02]  /*1b90*/  UMOV UR8, UR7 ;  /* 0x0000000700087c82 */ /* 0x000fe40008000000 */
[----:B------:R-:W-:Y:S02]  /*1ba0*/  UMOV UR10, UR12 ;  /* 0x0000000c000a7c82 */ /* 0x000fe40008000000 */
[----:B------:R-:W-:Y:S01]  /*1bb0*/  HGMMA.64x256x16.F32.BF16 R24, gdesc[UR8], R24, gsb0 ;  /* 0x03e00000081879f0 */ /* 0x000fe20008001818 */
        /* <DEDUP_REMOVED lines=58> */
[----:B------:R-:W-:Y:S01]  /*1f60*/  BPT.TRAP 0x1 ;  /* 0x000000040000795c */ /* 0x000fe20000300000 */
.L_x_27:
[----:B------:R-:W-:-:S13]  /*1f70*/  ISETP.NE.AND P1, PT, R22, RZ, PT ;  /* 0x000000ff1600720c */ /* 0x000fda0003f25270 */
[----:B01----:R-:W-:-:S04]  /*1f80*/  @P1 IMAD R4, R3, 0x8, R6 ;  /* 0x0000000803041824 */ /* 0x003fc800078e0206 */
[----:B------:R-:W-:-:S05]  /*1f90*/  @P1 VIADD R5, R4, 0x18 ;  /* 0x0000001804051836 */ /* 0x000fca0000000000 */
[----:B------:R-:W-:-:S04]  /*1fa0*/  @P1 PRMT R5, R152, 0x654, R5 ;  /* 0x0000065498051816 */ /* 0x000fc80000000005 */
[----:B------:R0:W-:Y:S01]  /*1fb0*/  @P1 SYNCS.ARRIVE.TRANS64.RED.A1T0 RZ, [R5+URZ], RZ ;  /* 0x000000ff05ff19a7 */ /* 0x0001e2000810043f */
[----:B------:R-:W-:-:S13]  /*1fc0*/  ISETP.GT.U32.AND P1, PT, R19, 0x1, PT ;  /* 0x000000011300780c */ /* 0x000fda0003f24070 */
[----:B0-----:R-:W-:Y:S05]  /*1fd0*/  @P1 BRA `(.L_x_28) ;  /* 0x0000000000041947 */ /* 0x001fea0003800000 */
[----:B------:R-:W-:Y:S01]  /*1fe0*/  BPT.TRAP 0x1 ;  /* 0x000000040000795c */ /* 0x000fe20000300000 */
.L_x_28:
[----:B------:R-:W-:Y:S01]  /*1ff0*/  UIADD3 UR6, UR6, 0x1, URZ ;  /* 0x0000000106067890 */ /* 0x000fe2000fffe03f */
[C---:B------:R-:W-:Y:S01]  /*2000*/  ISETP.GT.AND P2, PT, R0.reuse, 0x1, PT ;  /* 0x000000010000780c */ /* 0x040fe20003f44270 */
[----:B------:R-:W-:Y:S02]  /*2010*/  VIADD R3, R3, 0x1 ;  /* 0x0000000103037836 */ /* 0x000fe40000000000 */
[----:B------:R-:W-:Y:S01]  /*2020*/  UISETP.NE.AND UP0, UPT, UR6, 0x3, UPT ;  /* 0x000000030600788c */ /* 0x000fe2000bf05270 */
[----:B------:R-:W-:Y:S02]  /*2030*/  VIADD R0, R0, 0xffffffff ;  /* 0xffffffff00007836 */ /* 0x000fe40000000000 */
[C---:B------:R-:W-:Y:S01]  /*2040*/  ISETP.NE.AND P1, PT, R3.reuse, 0x3, PT ;  /* 0x000000030300780c */ /* 0x040fe20003f25270 */
[----:B------:R-:W-:Y:S02]  /*2050*/  USEL UR7, URZ, 0x1, UP0 ;  /* 0x000000013f077887 */ /* 0x000fe40008000000 */
[----:B------:R-:W-:Y:S01]  /*2060*/  USEL UR6, UR6, URZ, UP0 ;  /* 0x0000003f06067287 */ /* 0x000fe20008000000 */
[----:B------:R-:W-:-:S03]  /*2070*/  SEL R3, R3, RZ, P1 ;  /* 0x000000ff03037207 */ /* 0x000fc60000800000 */
[----:B------:R-:W-:Y:S01]  /*2080*/  LOP3.LUT R7, R7, UR7, RZ, 0x3c, !PT ;  /* 0x0000000707077c12 */ /* 0x000fe2000f8e3cff */
[----:B------:R-:W-:Y:S07]  /*2090*/  @P2 BRA `(.L_x_29) ;  /* 0xfffffff8006c2947 */ /* 0x000fee000383ffff */
.L_x_22:
[----:B------:R-:W2:Y:S02]  /*20a0*/  LDC R0, c[0x0][0x28c] ;  /* 0x0000a300ff007b82 */ /* 0x000ea40000000800 */
[----:B--2---:R-:W-:-:S13]  /*20b0*/  ISETP.GE.AND P1, PT, R0, 0x1, PT ;  /* 0x000000010000780c */ /* 0x004fda0003f26270 */
[----:B------:R-:W-:Y:S05]  /*20c0*/  @!P1 BRA `(.L_x_30) ;  /* 0x0000000000509947 */ /* 0x000fea0003800000 */
[----:B------:R-:W-:Y:S05]  /*20d0*/  @!P0 BRA `(.L_x_31) ;  /* 0x0000000000048947 */ /* 0x000fea0003800000 */
[----:B------:R-:W-:Y:S01]  /*20e0*/  BPT.TRAP 0x1 ;  /* 0x000000040000795c */ /* 0x000fe20000300000 */
.L_x_31:
[----:B------:R-:W-:Y:S01]  /*20f0*/  ISETP.NE.AND P0, PT, R22, RZ, PT ;  /* 0x000000ff1600720c */ /* 0x000fe20003f05270 */
[----:B------:R-:W-:Y:S01]  /*2100*/  BSSY B0, `(.L_x_32) ;  /* 0x000000e000007945 */ /* 0x000fe20003800000 */
[----:B------:R-:W-:-:S11]  /*2110*/  ISETP.GT.U32.AND P1, PT, R19, 0x1, PT ;  /* 0x000000011300780c */ /* 0x000fd60003f24070 */
[----:B------:R-:W-:Y:S05]  /*2120*/  @!P0 BRA `(.L_x_33) ;  /* 0x00000000002c8947 */ /* 0x000fea0003800000 */
[----:B------:R-:W-:-:S04]  /*2130*/  UISETP.LT.AND UP0, UPT, UR40, 0x1, UPT ;  /* 0x000000012800788c */ /* 0x000fc8000bf01270 */
[----:B------:R-:W-:-:S04]  /*2140*/  USEL UR6, UR40, 0x1, UP0 ;  /* 0x0000000128067887 */ /* 0x000fc80008000000 */
[----:B------:R-:W-:-:S04]  /*2150*/  UIADD3 UR6, UR39, UR40, -UR6 ;  /* 0x0000002827067290 */ /* 0x000fc8000fffe806 */
[----:B------:R-:W-:-:S04]  /*2160*/  UIMAD.WIDE.U32 UR4, UR6, -0x55555555, URZ ;  /* 0xaaaaaaab060478a5 */ /* 0x000fc8000f8e003f */
[----:B------:R-:W-:-:S04]  /*2170*/  USHF.R.U32.HI UR4, URZ, 0x1, UR5 ;  /* 0x000000013f047899 */ /* 0x000fc80008011605 */
[----:B------:R-:W-:-:S06]  /*2180*/  UIMAD UR6, UR4, -0x3, UR6 ;  /* 0xfffffffd040678a4 */ /* 0x000fcc000f8e0206 */
[----:B------:R-:W-:-:S04]  /*2190*/  IMAD.U32 R3, RZ, RZ, UR6 ;  /* 0x00000006ff037e24 */ /* 0x000fc8000f8e00ff */
[----:B------:R-:W-:-:S04]  /*21a0*/  IMAD R0, R3, 0x8, R6 ;  /* 0x0000000803007824 */ /* 0x000fc800078e0206 */
[----:B------:R-:W-:-:S05]  /*21b0*/  VIADD R3, R0, 0x18 ;  /* 0x0000001800037836 */ /* 0x000fca0000000000 */
[----:B------:R-:W-:-:S04]  /*21c0*/  PRMT R3, R152, 0x654, R3 ;  /* 0x0000065498037816 */ /* 0x000fc80000000003 */
[----:B------:R2:W-:Y:S03]  /*21d0*/  SYNCS.ARRIVE.TRANS64.RED.A1T0 RZ, [R3+URZ], RZ ;  /* 0x000000ff03ff79a7 */ /* 0x0005e6000810043f */
.L_x_33:
[----:B------:R-:W-:Y:S05]  /*21e0*/  BSYNC B0 ;  /* 0x0000000000007941 */ /* 0x000fea0003800000 */
.L_x_32:
[----:B------:R-:W-:Y:S05]  /*21f0*/  @P1 BRA `(.L_x_30) ;  /* 0x0000000000041947 */ /* 0x000fea0003800000 */
[----:B------:R-:W-:Y:S01]  /*2200*/  BPT.TRAP 0x1 ;  /* 0x000000040000795c */ /* 0x000fe20000300000 */
.L_x_30:
[----:B------:R-:W3:Y:S01]  /*2210*/  LDC R6, c[0x0][0x288] ;  /* 0x0000a200ff067b82 */ /* 0x000ee20000000800 */
[--C-:B------:R-:W-:Y:S01]  /*2220*/  SHF.R.U32.HI R0, RZ, 0x2, R18.reuse ;  /* 0x00000002ff007819 */ /* 0x100fe20000011612 */
[----:B------:R-:W-:Y:S01]  /*2230*/  UIADD3 UR39, UR40, UR39, URZ ;  /* 0x0000002728277290 */ /* 0x000fe2000fffe03f */
[----:B01----:R-:W-:Y:S01]  /*2240*/  SHF.R.U32.HI R5, RZ, 0x7, R18 ;  /* 0x00000007ff057819 */ /* 0x003fe20000011612 */
[----:B------:R-:W-:Y:S01]  /*2250*/  ULDC UR7, c[0x0][0x284] ;  /* 0x0000a10000077ab9 */ /* 0x000fe20000000800 */
[----:B------:R-:W-:Y:S01]  /*2260*/  LOP3.LUT R4, R18, 0x60, RZ, 0xc0, !PT ;  /* 0x0000006012047812 */ /* 0x000fe200078ec0ff */
[----:B------:R-:W-:Y:S01]  /*2270*/  UISETP.GT.U32.AND UP0, UPT, UR39, 0x2, UPT ;  /* 0x000000022700788c */ /* 0x000fe2000bf04070 */
[----:B--2---:R-:W-:Y:S01]  /*2280*/  LOP3.LUT R3, R0, 0x7, RZ, 0xc0, !PT ;  /* 0x0000000700037812 */ /* 0x004fe200078ec0ff */
[----:B------:R-:W-:Y:S01]  /*2290*/  UISETP.GE.U32.AND UP1, UPT, UR40, 0x3, UPT ;  /* 0x000000032800788c */ /* 0x000fe2000bf26070 */
[----:B------:R-:W-:Y:S01]  /*22a0*/  LOP3.LUT R0, R5, 0x1, RZ, 0xc0, !PT ;  /* 0x0000000105007812 */ /* 0x000fe200078ec0ff */
[----:B------:R-:W-:Y:S01]  /*22b0*/  UISETP.LT.U32.AND UP0, UPT, UR40, 0x3, UP0 ;  /* 0x000000032800788c */ /* 0x000fe20008701070 */
[----:B------:R-:W-:Y:S01]  /*22c0*/  SHF.R.U32.HI R10, RZ, 0x1, R4 ;  /* 0x00000001ff0a7819 */ /* 0x000fe20000011604 */
[----:B------:R-:W-:Y:S01]  /*22d0*/  IMAD.SHL.U32 R4, R18, 0x2, RZ ;  /* 0x0000000212047824 */ /* 0x000fe200078e00ff */
[----:B------:R-:W-:Y:S01]  /*22e0*/  SHF.R.S32.HI R21, RZ, 0x1f, R23 ;  /* 0x0000001fff157819 */ /* 0x000fe20000011417 */
[----:B------:R-:W-:Y:S01]  /*22f0*/  IMAD.SHL.U32 R8, R0, 0x40, RZ ;  /* 0x0000004000087824 */ /* 0x000fe200078e00ff */
[--C-:B------:R-:W-:Y:S01]  /*2300*/  IADD3 R5, RZ, -R10, -R3.reuse ;  /* 0x8000000aff057210 */ /* 0x100fe20007ffe803 */
[----:B------:R-:W-:Y:S01]  /*2310*/  ULDC.64 UR8, c[0x0][0x5d0] ;  /* 0x0001740000087ab9 */ /* 0x000fe20000000a00 */
[----:B------:R-:W-:Y:S01]  /*2320*/  LOP3.LUT R4, R4, 0x6, RZ, 0xc0, !PT ;  /* 0x0000000604047812 */ /* 0x000fe200078ec0ff */
[----:B------:R-:W-:Y:S01]  /*2330*/  UIMAD.WIDE.U32 UR4, UR39, -0x55555555, URZ ;  /* 0xaaaaaaab270478a5 */ /* 0x000fe2000f8e003f */
[----:B------:R-:W-:Y:S01]  /*2340*/  LOP3.LUT R3, R8, 0x40, R3, 0xe2, !PT ;  /* 0x0000004008037812 */ /* 0x000fe200078ee203 */
[----:B------:R-:W-:Y:S01]  /*2350*/  IMAD R11, R0, -0x40, R5 ;  /* 0xffffffc0000b7824 */ /* 0x000fe200078e0205 */
[----:B------:R-:W-:Y:S01]  /*2360*/  LOP3.LUT R0, R18, 0x3, RZ, 0xc0, !PT ;  /* 0x0000000312007812 */ /* 0x000fe200078ec0ff */
[----:B------:R-:W-:Y:S01]  /*2370*/  USEL UR6, URZ, 0x1, !UP0 ;  /* 0x000000013f067887 */ /* 0x000fe2000c000000 */
[----:B------:R-:W-:Y:S01]  /*2380*/  PRMT R8, R4, 0x6540, R153 ;  /* 0x0000654004087816 */ /* 0x000fe20000000099 */
[----:B------:R-:W-:Y:S01]  /*2390*/  IMAD.SHL.U32 R153, R153, 0x100, RZ ;  /* 0x0000010099997824 */ /* 0x000fe200078e00ff */
[----:B------:R-:W-:Y:S01]  /*23a0*/  USHF.R.U32.HI UR4, URZ, 0x1, UR5 ;  /* 0x000000013f047899 */ /* 0x000fe20008011605 */
[----:B---3--:R-:W-:Y:S01]  /*23b0*/  IMAD R12, R0, -0x2, R6 ;  /* 0xfffffffe000c7824 */ /* 0x008fe200078e0206 */
[----:B------:R-:W-:Y:S01]  /*23c0*/  SHF.R.S32.HI R9, RZ, 0x1f, R8 ;  /* 0x0000001fff097819 */ /* 0x000fe20000011408 */
[C---:B------:R-:W-:Y:S01]  /*23d0*/  IMAD.SHL.U32 R0, R154.reuse, 0x80, RZ ;  /* 0x000000809a007824 */ /* 0x040fe200078e00ff */
[----:B------:R-:W-:Y:S01]  /*23e0*/  ISETP.GE.AND P0, PT, R153, R6, PT ;  /* 0x000000069900720c */ /* 0x000fe20003f06270 */
[----:B------:R-:W-:Y:S01]  /*23f0*/  IMAD R4, R21, UR8, RZ ;  /* 0x0000000815047c24 */ /* 0x000fe2000f8e02ff */
[----:B------:R-:W-:Y:S01]  /*2400*/  ULOP3.LUT UR38, UR38, UR6, URZ, 0x3c, !UPT ;  /* 0x0000000626267292 */ /* 0x000fe2000f8e3c3f */
[----:B------:R-:W-:Y:S01]  /*2410*/  IMAD.WIDE R6, R154, 0x80, RZ ;  /* 0x000000809a067825 */ /* 0x000fe200078e02ff */
[C---:B------:R-:W-:Y:S01]  /*2420*/  ISETP.GE.OR P0, PT, R0.reuse, UR7, P0 ;  /* 0x0000000700007c0c */ /* 0x040fe20008706670 */
[----:B------:R-:W-:Y:S01]  /*2430*/  UIMAD UR39, UR4, -0x3, UR39 ;  /* 0xfffffffd042778a4 */ /* 0x000fe2000f8e0227 */
[----:B------:R-:W-:Y:S01]  /*2440*/  IADD3 R0, -R0, UR7, R11 ;  /* 0x0000000700007c10 */ /* 0x000fe2000fffe10b */
[C---:B------:R-:W-:Y:S01]  /*2450*/  IMAD R13, R23.reuse, UR9, R4 ;  /* 0x00000009170d7c24 */ /* 0x040fe2000f8e0204 */
[----:B------:R-:W-:Y:S01]  /*2460*/  @UP1 ULOP3.LUT UR38, UR38, 0x1, UR4, 0x78, !UPT ;  /* 0x0000000126261892 */ /* 0x000fe2000f8e7804 */
[----:B------:R-:W-:Y:S01]  /*2470*/  IMAD.WIDE.U32 R4, R23, UR8, R8 ;  /* 0x0000000817047c25 */ /* 0x000fe2000f8e0008 */
[----:B------:R-:W-:-:S03]  /*2480*/  LOP3.LUT R169, R6, R3, R10, 0xfe, !PT ;  /* 0x0000000306a97212 */ /* 0x000fc600078efe0a */
[----:B------:R-:W-:Y:S02]  /*2490*/  IMAD.IADD R5, R5, 0x1, R13 ;  /* 0x0000000105057824 */ /* 0x000fe400078e020d */
[----:B------:R-:W-:Y:S02]  /*24a0*/  IMAD.IADD R3, R12, 0x1, -R153 ;  /* 0x000000010c037824 */ /* 0x000fe400078e0a99 */
[----:B------:R-:W-:Y:S01]  /*24b0*/  IMAD.MOV.U32 R154, RZ, RZ, -0x1 ;  /* 0xffffffffff9a7424 */ /* 0x000fe200078e00ff */
[----:B------:R-:W-:Y:S06]  /*24c0*/  @P0 BRA `(.L_x_34) ;  /* 0x0000007800dc0947 */ /* 0x000fec0003800000 */
[----:B------:R-:W0:Y:S01]  /*24d0*/  LDC.64 R10, c[0x0][0x5c8] ;  /* 0x00017200ff0a7b82 */ /* 0x000e220000000a00 */
[----:B-----5:R-:W-:Y:S01]  /*24e0*/  FSETP.NEU.AND P0, PT, R156, RZ, PT ;  /* 0x000000ff9c00720b */ /* 0x020fe20003f0d000 */
[----:B------:R-:W-:Y:S01]  /*24f0*/  BSSY B0, `(.L_x_34) ;  /* 0x00007b4000007945 */ /* 0x000fe20003800000 */
[----:B------:R-:W-:-:S04]  /*2500*/  ISETP.GT.AND P2, PT, R3, RZ, PT ;  /* 0x000000ff0300720c */ /* 0x000fc80003f44270 */
[----:B------:R-:W-:Y:S01]  /*2510*/  ISETP.GT.AND P1, PT, R0, RZ, P2 ;  /* 0x000000ff0000720c */ /* 0x000fe20001724270 */
[-C--:B0-----:R-:W-:Y:S02]  /*2520*/  IMAD R12, R7, R10.reuse, RZ ;  /* 0x0000000a070c7224 */ /* 0x081fe400078e02ff */
[----:B------:R-:W-:-:S04]  /*2530*/  IMAD.WIDE.U32 R160, R169, R10, R4 ;  /* 0x0000000aa9a07225 */ /* 0x000fc800078e0004 */
[----:B------:R-:W-:-:S04]  /*2540*/  IMAD R5, R169, R11, R12 ;  /* 0x0000000ba9057224 */ /* 0x000fc800078e020c */
[----:B------:R-:W-:Y:S01]  /*2550*/  IMAD.IADD R153, R161, 0x1, R5 ;  /* 0x00000001a1997824 */ /* 0x000fe200078e0205 */
[----:B------:R-:W-:Y:S06]  /*2560*/  @!P0 BRA `(.L_x_35) ;  /* 0x0000005400988947 */ /* 0x000fec0003800000 */
[----:B------:R-:W0:Y:S01]  /*2570*/  LDC.64 R14, c[0x0][0x5b8] ;  /* 0x00016e00ff0e7b82 */ /* 0x000e220000000a00 */
[----:B------:R-:W-:-:S07]  /*2580*/  ULDC.64 UR4, c[0x0][0x5c0] ;  /* 0x0001700000047ab9 */ /* 0x000fce0000000a00 */
[----:B------:R-:W1:Y:S08]  /*2590*/  LDC.64 R166, c[0x0][0x5b0] ;  /* 0x00016c00ffa67b82 */ /* 0x000e700000000a00 */
[----:B------:R-:W2:Y:S01]  /*25a0*/  LDC.64 R12, c[0x0][0x5a8] ;  /* 0x00016a00ff0c7b82 */ /* 0x000ea20000000a00 */
[-C--:B0-----:R-:W-:Y:S02]  /*25b0*/  IMAD R4, R21, R14.reuse, RZ ;  /* 0x0000000e15047224 */ /* 0x081fe400078e02ff */
[----:B------:R-:W-:-:S04]  /*25c0*/  IMAD.WIDE.U32 R162, R23, R14, R8 ;  /* 0x0000000e17a27225 */ /* 0x000fc800078e0008 */
[----:B------:R-:W-:Y:S02]  /*25d0*/  IMAD R161, R23, R15, R4 ;  /* 0x0000000f17a17224 */ /* 0x000fe400078e0204 */
[-C--:B-1----:R-:W-:Y:S02]  /*25e0*/  IMAD R6, R7, R166.reuse, RZ ;  /* 0x000000a607067224 */ /* 0x082fe400078e02ff */
[----:B------:R-:W-:Y:S02]  /*25f0*/  IMAD.IADD R21, R163, 0x1, R161 ;  /* 0x00000001a3157824 */ /* 0x000fe400078e02a1 */
[----:B------:R-:W-:Y:S02]  /*2600*/  IMAD.MOV.U32 R20, RZ, RZ, R162 ;  /* 0x000000ffff147224 */ /* 0x000fe400078e00a2 */
[C---:B------:R-:W-:Y:S02]  /*2610*/  IMAD R165, R169.reuse, R167, R6 ;  /* 0x000000a7a9a57224 */ /* 0x040fe400078e0206 */
[----:B------:R-:W-:-:S04]  /*2620*/  IMAD.WIDE.U32 R4, R169, R166, R20 ;  /* 0x000000a6a9047225 */ /* 0x000fc800078e0014 */
[----:B------:R-:W-:Y:S01]  /*2630*/  IMAD.IADD R5, R5, 0x1, R165 ;  /* 0x0000000105057824 */ /* 0x000fe200078e02a5 */
[----:B--2---:R-:W-:-:S04]  /*2640*/  LEA R6, P0, R4, R12, 0x1 ;  /* 0x0000000c04067211 */ /* 0x004fc800078008ff */
[----:B------:R-:W-:-:S05]  /*2650*/  LEA.HI.X R7, R4, R13, R5, 0x1, P0 ;  /* 0x0000000d04077211 */ /* 0x000fca00000f0c05 */
[----:B------:R0:W2:Y:S01]  /*2660*/  @P1 LDG.E.LTC128B.U16 R15, desc[UR36][R6.64] ;  /* 0x00000024060f1981 */ /* 0x0000a2000c1e1520 */
[----:B------:R-:W-:Y:S01]  /*2670*/  LEA R4, P0, R160, UR4, 0x1 ;  /* 0x00000004a0047c11 */ /* 0x000fe2000f8008ff */
[----:B------:R-:W-:Y:S01]  /*2680*/  IMAD.WIDE.U32 R158, R169, R166, R8 ;  /* 0x000000a6a99e7225 */ /* 0x000fe200078e0008 */
[----:B------:R-:W-:Y:S03]  /*2690*/  BSSY B1, `(.L_x_36) ;  /* 0x0000012000017945 */ /* 0x000fe60003800000 */
[----:B------:R-:W-:Y:S02]  /*26a0*/  IMAD.IADD R159, R165, 0x1, R159 ;  /* 0x00000001a59f7824 */ /* 0x000fe400078e029f */
[----:B------:R-:W-:-:S04]  /*26b0*/  IMAD.WIDE.U32 R158, R23, R14, R158 ;  /* 0x0000000e179e7225 */ /* 0x000fc800078e009e */
[----:B0-----:R-:W-:Y:S01]  /*26c0*/  IMAD.IADD R7, R161, 0x1, R159 ;  /* 0x00000001a1077824 */ /* 0x001fe200078e029f */
[----:B------:R-:W-:Y:S02]  /*26d0*/  LEA R6, P4, R158, R12, 0x1 ;  /* 0x0000000c9e067211 */ /* 0x000fe400078808ff */
[----:B------:R-:W-:Y:S02]  /*26e0*/  SHF.L.U64.HI R159, R166, 0x3, R167 ;  /* 0x00000003a69f7819 */ /* 0x000fe400000102a7 */
[----:B------:R-:W-:Y:S01]  /*26f0*/  LEA.HI.X R7, R158, R13, R7, 0x1, P4 ;  /* 0x0000000d9e077211 */ /* 0x000fe200020f0c07 */
[----:B------:R-:W-:Y:S02]  /*2700*/  IMAD.SHL.U32 R158, R166, 0x8, RZ ;  /* 0x00000008a69e7824 */ /* 0x000fe400078e00ff */
[----:B--2---:R-:W-:-:S04]  /*2710*/  IMAD.U32 R5, R15, 0x10000, RZ ;  /* 0x000100000f057824 */ /* 0x004fc800078e00ff */
[----:B------:R-:W-:-:S04]  /*2720*/  FMUL R5, R5, R156 ;  /* 0x0000009c05057220 */ /* 0x000fc80000400000 */
[----:B------:R-:W-:Y:S01]  /*2730*/  FFMA R24, R24, R155, R5 ;  /* 0x0000009b18187223 */ /* 0x000fe20000000005 */
[----:B------:R-:W-:Y:S02]  /*2740*/  LEA.HI.X R5, R160, UR5, R153, 0x1, P0 ;  /* 0x00000005a0057c11 */ /* 0x000fe400080f0c99 */
[----:B------:R-:W-:Y:S02]  /*2750*/  ISETP.GT.AND P0, PT, R3, 0x1, PT ;  /* 0x000000010300780c */ /* 0x000fe40003f04270 */
[----:B------:R-:W-:Y:S02]  /*2760*/  F2FP.BF16.F32.PACK_AB R24, RZ, R24 ;  /* 0x00000018ff18723e */ /* 0x000fe400000010ff */
[----:B------:R-:W-:-:S03]  /*2770*/  ISETP.GT.AND P3, PT, R0, RZ, P0 ;  /* 0x000000ff0000720c */ /* 0x000fc60000764270 */
[----:B------:R0:W-:Y:S10]  /*2780*/  @P1 STG.E.U16 desc[UR36][R4.64], R24 ;  /* 0x0000001804001986 */ /* 0x0001f4000c101524 */
[----:B------:R-:W-:Y:S05]  /*2790*/  @!P3 BRA `(.L_x_37) ;  /* 0x000000000004b947 */ /* 0x000fea0003800000 */
[----:B------:R1:W5:Y:S02]  /*27a0*/  LDG.E.LTC128B.U16 R15, desc[UR36][R6.64+0x2] ;  /* 0x00000224060f7981 */ /* 0x000364000c1e1520 */
.L_x_37:
[----:B------:R-:W-:Y:S05]  /*27b0*/  BSYNC B1 ;  /* 0x0000000000017941 */ /* 0x000fea0003800000 */
.L_x_36:
[----:B-----5:R-:W-:Y:S01]  /*27c0*/  IMAD.U32 R153, R15, 0x10000, RZ ;  /* 0x000100000f997824 */ /* 0x020fe200078e00ff */
[----:B------:R-:W-:Y:S01]  /*27d0*/  ISETP.GT.AND P2, PT, R0, 0x8, P2 ;  /* 0x000000080000780c */ /* 0x000fe20001744270 */
[----:B------:R-:W-:Y:S01]  /*27e0*/  IMAD.WIDE.U32 R158, R169, R166, R158 ;  /* 0x000000a6a99e7225 */ /* 0x000fe200078e009e */
[----:B0-----:R-:W-:-:S03]  /*27f0*/  PRMT R24, R15, 0x7610, R24 ;  /* 0x000076100f187816 */ /* 0x001fc60000000018 */
[----:B------:R-:W-:Y:S01]  /*2800*/  FMUL R20, R153, R156 ;  /* 0x0000009c99147220 */ /* 0x000fe20000400000 */
[----:B------:R-:W-:Y:S01]  /*2810*/  IMAD.IADD R165, R165, 0x1, R159 ;  /* 0x00000001a5a57824 */ /* 0x000fe200078e029f */
[----:B------:R-:W-:Y:S02]  /*2820*/  IADD3 R162, P1, R162, R158, RZ ;  /* 0x0000009ea2a27210 */ /* 0x000fe40007f3e0ff */
[----:B------:R-:W-:-:S03]  /*2830*/  FFMA R25, R25, R155, R20 ;  /* 0x0000009b19197223 */ /* 0x000fc60000000014 */
[----:B------:R-:W-:Y:S02]  /*2840*/  IMAD.X R21, R165, 0x1, R21, P1 ;  /* 0x00000001a5157824 */ /* 0x000fe400008e0615 */
[----:B------:R-:W-:Y:S02]  /*2850*/  F2FP.BF16.F32.PACK_AB R25, RZ, R25 ;  /* 0x00000019ff19723e */ /* 0x000fe400000010ff */
[C---:B------:R-:W-:Y:S02]  /*2860*/  LEA R20, P1, R162.reuse, R12, 0x1 ;  /* 0x0000000ca2147211 */ /* 0x040fe400078208ff */
[----:B------:R-:W-:Y:S02]  /*2870*/  PRMT R153, R25, 0x7610, R153 ;  /* 0x0000761019997816 */ /* 0x000fe40000000099 */
[----:B------:R-:W-:-:S03]  /*2880*/  LEA.HI.X R21, R162, R13, R21, 0x1, P1 ;  /* 0x0000000da2157211 */ /* 0x000fc600008f0c15 */
[----:B------:R0:W-:Y:S04]  /*2890*/  @P3 STG.E.U16 desc[UR36][R4.64+0x2], R153 ;  /* 0x0000029904003986 */ /* 0x0001e8000c101524 */
[----:B------:R-:W2:Y:S01]  /*28a0*/  @P2 LDG.E.LTC128B.U16 R24, desc[UR36][R20.64] ;  /* 0x0000002414182981 */ /* 0x000ea2000c1e1520 */
[----:B------:R-:W-:Y:S01]  /*28b0*/  IADD3 R8, P1, R8, R158, RZ ;  /* 0x0000009e08087210 */ /* 0x000fe20007f3e0ff */
[----:B------:R-:W-:Y:S01]  /*28c0*/  BSSY B1, `(.L_x_38) ;  /* 0x0000011000017945 */ /* 0x000fe20003800000 */
[----:B------:R-:W-:Y:S02]  /*28d0*/  SHF.L.U64.HI R11, R10, 0x4, R11 ;  /* 0x000000040a0b7819 */ /* 0x000fe4000001020b */
[----:B------:R-:W-:Y:S01]  /*28e0*/  ISETP.GT.AND P0, PT, R0, 0x8, P0 ;  /* 0x000000080000780c */ /* 0x000fe20000704270 */
[----:B------:R-:W-:Y:S01]  /*28f0*/  IMAD.X R9, R9, 0x1, R165, P1 ;  /* 0x0000000109097824 */ /* 0x000fe200008e06a5 */
[----:B------:R-:W-:-:S05]  /*2900*/  LEA R10, P1, R10, R4, 0x4 ;  /* 0x000000040a0a7211 */ /* 0x000fca00078220ff */
[----:B------:R-:W-:Y:S02]  /*2910*/  IMAD.X R11, R11, 0x1, R5, P1 ;  /* 0x000000010b0b7824 */ /* 0x000fe400008e0605 */
[----:B--2---:R-:W-:-:S04]  /*2920*/  IMAD.U32 R15, R24, 0x10000, RZ ;  /* 0x00010000180f7824 */ /* 0x004fc800078e00ff */
[----:B------:R-:W-:Y:S01]  /*2930*/  FMUL R25, R15, R156 ;  /* 0x0000009c0f197220 */ /* 0x000fe20000400000 */
[----:B------:R-:W-:-:S04]  /*2940*/  IMAD.WIDE.U32 R14, R23, R14, R8 ;  /* 0x0000000e170e7225 */ /* 0x000fc800078e0008 */
[----:B------:R-:W-:Y:S01]  /*2950*/  FFMA R25, R26, R155, R25 ;  /* 0x0000009b1a197223 */ /* 0x000fe20000000019 */
[----:B------:R-:W-:Y:S01]  /*2960*/  IMAD.IADD R9, R161, 0x1, R15 ;  /* 0x00000001a1097824 */ /* 0x000fe200078e020f */
[----:B------:R-:W-:-:S03]  /*2970*/  LEA R8, P3, R14, R12, 0x1 ;  /* 0x0000000c0e087211 */ /* 0x000fc600078608ff */
[----:B------:R-:W-:Y:S02]  /*2980*/  F2FP.BF16.F32.PACK_AB R25, RZ, R25 ;  /* 0x00000019ff19723e */ /* 0x000fe400000010ff */
[----:B------:R-:W-:-:S03]  /*2990*/  LEA.HI.X R9, R14, R13, R9, 0x1, P3 ;  /* 0x0000000d0e097211 */ /* 0x000fc600018f0c09 */
[----:B------:R0:W-:Y:S01]  /*29a0*/  @P2 STG.E.U16 desc[UR36][R10.64], R25 ;  /* 0x000000190a002986 */ /* 0x0001e2000c101524 */
[----:B------:R-:W-:Y:S05]  /*29b0*/  @!P0 BRA `(.L_x_39) ;  /* 0x0000000000048947 */ /* 0x000fea0003800000 */
[----:B------:R2:W5:Y:S02]  /*29c0*/  LDG.E.LTC128B.U16 R24, desc[UR36][R8.64+0x2] ;  /* 0x0000022408187981 */ /* 0x000564000c1e1520 */
.L_x_39:
[----:B------:R-:W-:Y:S05]  /*29d0*/  BSYNC B1 ;  /* 0x0000000000017941 */ /* 0x000fea0003800000 */
.L_x_38:
[----:B-----5:R-:W-:Y:S01]  /*29e0*/  IMAD.U32 R13, R24, 0x10000, RZ ;  /* 0x00010000180d7824 */ /* 0x020fe200078e00ff */
[----:B------:R-:W-:Y:S01]  /*29f0*/  ISETP.GT.AND P1, PT, R3, 0x8, PT ;  /* 0x000000080300780c */ /* 0x000fe20003f24270 */
[----:B------:R-:W-:Y:S02]  /*2a00*/  BSSY B1, `(.L_x_40) ;  /* 0x0000008000017945 */ /* 0x000fe40003800000 */
[----:B------:R-:W-:Y:S01]  /*2a10*/  FMUL R12, R13, R156 ;  /* 0x0000009c0d0c7220 */ /* 0x000fe20000400000 */
[----:B------:R-:W-:-:S03]  /*2a20*/  ISETP.GT.AND P2, PT, R0, RZ, P1 ;  /* 0x000000ff0000720c */ /* 0x000fc60000f44270 */
[----:B------:R-:W-:-:S05]  /*2a30*/  FFMA R12, R27, R155, R12 ;  /* 0x0000009b1b0c7223 */ /* 0x000fca000000000c */
[----:B------:R-:W-:-:S05]  /*2a40*/  F2FP.BF16.F32.PACK_AB R12, RZ, R12 ;  /* 0x0000000cff0c723e */ /* 0x000fca00000010ff */
[----:B------:R3:W-:Y:S01]  /*2a50*/  @P0 STG.E.U16 desc[UR36][R10.64+0x2], R12 ;  /* 0x0000020c0a000986 */ /* 0x0007e2000c101524 */
[----:B------:R-:W-:Y:S05]  /*2a60*/  @!P2 BRA `(.L_x_41) ;  /* 0x000000000004a947 */ /* 0x000fea0003800000 */
[----:B------:R4:W5:Y:S02]  /*2a70*/  LDG.E.LTC128B.U16 R24, desc[UR36][R6.64+0x10] ;  /* 0x0000102406187981 */ /* 0x000964000c1e1520 */
.L_x_41:
[----:B------:R-:W-:Y:S05]  /*2a80*/  BSYNC B1 ;  /* 0x0000000000017941 */ /* 0x000fea0003800000 */
.L_x_40:
        /* <DEDUP_REMOVED lines=10> */
.L_x_43:
[----:B------:R-:W-:Y:S05]  /*2b30*/  BSYNC B1 ;  /* 0x0000000000017941 */ /* 0x000fea0003800000 */
.L_x_42:
[----:B0----5:R-:W-:Y:S01]  /*2b40*/  IMAD.U32 R13, R24, 0x10000, RZ ;  /* 0x00010000180d7824 */ /* 0x021fe200078e00ff */
[----:B------:R-:W-:Y:S01]  /*2b50*/  ISETP.GT.AND P1, PT, R0, 0x8, P1 ;  /* 0x000000080000780c */ /* 0x000fe20000f24270 */
[----:B------:R-:W-:Y:S02]  /*2b60*/  BSSY B1, `(.L_x_44) ;  /* 0x0000007000017945 */ /* 0x000fe40003800000 */
[----:B---3--:R-:W-:-:S04]  /*2b70*/  FMUL R12, R13, R156 ;  /* 0x0000009c0d0c7220 */ /* 0x008fc80000400000 */
[----:B------:R-:W-:-:S05]  /*2b80*/  FFMA R12, R29, R155, R12 ;  /* 0x0000009b1d0c7223 */ /* 0x000fca000000000c */
[----:B------:R-:W-:-:S05]  /*2b90*/  F2FP.BF16.F32.PACK_AB R12, RZ, R12 ;  /* 0x0000000cff0c723e */ /* 0x000fca00000010ff */
[----:B------:R0:W-:Y:S01]  /*2ba0*/  @P3 STG.E.U16 desc[UR36][R4.64+0x12], R12 ;  /* 0x0000120c04003986 */ /* 0x0001e2000c101524 */
[----:B------:R-:W-:Y:S05]  /*2bb0*/  @!P1 BRA `(.L_x_45) ;  /* 0x0000000000049947 */ /* 0x000fea0003800000 */
[----:B------:R3:W5:Y:S02]  /*2bc0*/  LDG.E.LTC128B.U16 R24, desc[UR36][R8.64+0x10] ;  /* 0x0000102408187981 */ /* 0x000764000c1e1520 */
.L_x_45:
[----:B------:R-:W-:Y:S05]  /*2bd0*/  BSYNC B1 ;  /* 0x0000000000017941 */ /* 0x000fea0003800000 */
.L_x_44:
[----:B-----5:R-:W-:Y:S01]  /*2be0*/  IMAD.U32 R13, R24, 0x10000, RZ ;  /* 0x00010000180d7824 */ /* 0x020fe200078e00ff */
[----:B------:R-:W-:Y:S01]  /*2bf0*/  ISETP.GT.AND P0, PT, R0, 0x8, P0 ;  /* 0x000000080000780c */ /* 0x000fe20000704270 */
[----:B------:R-:W-:Y:S02]  /*2c00*/  BSSY B1, `(.L_x_46) ;  /* 0x0000007000017945 */ /* 0x000fe40003800000 */
[----:B------:R-:W-:-:S04]  /*2c10*/  FMUL R13, R13, R156 ;  /* 0x0000009c0d0d7220 */ /* 0x000fc80000400000 */
[----:B------:R-:W-:-:S05]  /*2c20*/  FFMA R13, R30, R155, R13 ;  /* 0x0000009b1e0d7223 */ /* 0x000fca000000000d */
[----:B------:R-:W-:-:S05]  /*2c30*/  F2FP.BF16.F32.PACK_AB R13, RZ, R13 ;  /* 0x0000000dff0d723e */ /* 0x000fca00000010ff */
[----:B------:R0:W-:Y:S01]  /*2c40*/  @P1 STG.E.U16 desc[UR36][R10.64+0x10], R13 ;  /* 0x0000100d0a001986 */ /* 0x0001e2000c101524 */
[----:B------:R-:W-:Y:S05]  /*2c50*/  @!P0 BRA `(.L_x_47) ;  /* 0x0000000000048947 */ /* 0x000fea0003800000 */
[----:B------:R0:W5:Y:S02]  /*2c60*/  LDG.E.LTC128B.U16 R24, desc[UR36][R8.64+0x12] ;  /* 0x0000122408187981 */ /* 0x000164000c1e1520 */
.L_x_47:
[----:B------:R-:W-:Y:S05]  /*2c70*/  BSYNC B1 ;  /* 0x0000000000017941 */ /* 0x000fea0003800000 */
.L_x_46:
[----:B0----5:R-:W-:Y:S01]  /*2c80*/  IMAD.U32 R13, R24, 0x10000, RZ ;  /* 0x00010000180d7824 */ /* 0x021fe200078e00ff */
        /* <DEDUP_REMOVED lines=9> */
.L_x_49:
[----:B------:R-:W-:Y:S05]  /*2d20*/  BSYNC B1 ;  /* 0x0000000000017941 */ /* 0x000fea0003800000 */
.L_x_48:
        /* <DEDUP_REMOVED lines=10> */
.L_x_51:
[----:B------:R-:W-:Y:S05]  /*2dd0*/  BSYNC B1 ;  /* 0x0000000000017941 */ /* 0x000fea0003800000 */
.L_x_50:
[----:B0----5:R-:W-:Y:S01]  /*2de0*/  IMAD.U32 R13, R24, 0x10000, RZ ;  /* 0x00010000180d7824 */ /* 0x021fe200078e00ff */
        /* <DEDUP_REMOVED lines=8> */
.L_x_53:
[----:B------:R-:W-:Y:S05]  /*2e70*/  BSYNC B1 ;  /* 0x0000000000017941 */ /* 0x000fea0003800000 */
.L_x_52:
        /* <DEDUP_REMOVED lines=9> */
.L_x_55:
[----:B------:R-:W-:Y:S05]  /*2f10*/  BSYNC B1 ;  /* 0x0000000000017941 */ /* 0x000fea0003800000 */
.L_x_54:
        /* <DEDUP_REMOVED lines=10> */
.L_x_57:
[----:B------:R-:W-:Y:S05]  /*2fc0*/  BSYNC B1 ;  /* 0x0000000000017941 */ /* 0x000fea0003800000 */
.L_x_56:
        /* <DEDUP_REMOVED lines=10> */
.L_x_59:
[----:B------:R-:W-:Y:S05]  /*3070*/  BSYNC B1 ;  /* 0x0000000000017941 */ /* 0x000fea0003800000 */
.L_x_58:
        /* <DEDUP_REMOVED lines=9> */
.L_x_61:
[----:B------:R-:W-:Y:S05]  /*3110*/  BSYNC B1 ;  /* 0x0000000000017941 */ /* 0x000fea0003800000 */
.L_x_60:
        /* <DEDUP_REMOVED lines=9> */
.L_x_63:
[----:B------:R-:W-:Y:S05]  /*31b0*/  BSYNC B1 ;  /* 0x0000000000017941 */ /* 0x000fea0003800000 */
.L_x_62:
        /* <DEDUP_REMOVED lines=10> */
.L_x_65:
[----:B------:R-:W-:Y:S05]  /*3260*/  BSYNC B1 ;  /* 0x0000000000017941 */ /* 0x000fea0003800000 */
.L_x_64:
        /* <DEDUP_REMOVED lines=10> */
.L_x_67:
[----:B------:R-:W-:Y:S05]  /*3310*/  BSYNC B1 ;  /* 0x0000000000017941 */ /* 0x000fea0003800000 */
.L_x_66:
        /* <DEDUP_REMOVED lines=9> */
.L_x_69:
[----:B------:R-:W-:Y:S05]  /*33b0*/  BSYNC B1 ;  /* 0x0000000000017941 */ /* 0x000fea0003800000 */
.L_x_68:
        /* <DEDUP_REMOVED lines=9> */
.L_x_71:
[----:B------:R-:W-:Y:S05]  /*3450*/  BSYNC B1 ;  /* 0x0000000000017941 */ /* 0x000fea0003800000 */
.L_x_70:
        /* <DEDUP_REMOVED lines=10> */
.L_x_73:
[----:B------:R-:W-:Y:S05]  /*3500*/  BSYNC B1 ;  /* 0x0000000000017941 */ /* 0x000fea0003800000 */
.L_x_72:
        /* <DEDUP_REMOVED lines=10> */
.L_x_75:
[----:B------:R-:W-:Y:S05]  /*35b0*/  BSYNC B1 ;  /* 0x0000000000017941 */ /* 0x000fea0003800000 */
.L_x_74:
        /* <DEDUP_REMOVED lines=9> */
.L_x_77:
[----:B------:R-:W-:Y:S05]  /*3650*/  BSYNC B1 ;  /* 0x0000000000017941 */ /* 0x000fea0003800000 */
.L_x_76:
        /* <DEDUP_REMOVED lines=9> */
.L_x_79:
[----:B------:R-:W-:Y:S05]  /*36f0*/  BSYNC B1 ;  /* 0x0000000000017941 */ /* 0x000fea0003800000 */
.L_x_78:
        /* <DEDUP_REMOVED lines=10> */
.L_x_81:
[----:B------:R-:W-:Y:S05]  /*37a0*/  BSYNC B1 ;  /* 0x0000000000017941 */ /* 0x000fea0003800000 */
.L_x_80:
        /* <DEDUP_REMOVED lines=10> */
.L_x_83:
[----:B------:R-:W-:Y:S05]  /*3850*/  BSYNC B1 ;  /* 0x0000000000017941 */ /* 0x000fea0003800000 */
.L_x_82:
        /* <DEDUP_REMOVED lines=9> */
.L_x_85:
[----:B------:R-:W-:Y:S05]  /*38f0*/  BSYNC B1 ;  /* 0x0000000000017941 */ /* 0x000fea0003800000 */
.L_x_84:
        /* <DEDUP_REMOVED lines=9> */
.L_x_87:
[----:B------:R-:W-:Y:S05]  /*3990*/  BSYNC B1 ;  /* 0x0000000000017941 */ /* 0x000fea0003800000 */
.L_x_86:
        /* <DEDUP_REMOVED lines=10> */
.L_x_89:
[----:B------:R-:W-:Y:S05]  /*3a40*/  BSYNC B1 ;  /* 0x0000000000017941 */ /* 0x000fea0003800000 */
.L_x_88:
        /* <DEDUP_REMOVED lines=10> */
.L_x_91:
[----:B------:R-:W-:Y:S05]  /*3af0*/  BSYNC B1 ;  /* 0x0000000000017941 */ /* 0x000fea0003800000 */
.L_x_90:
        /* <DEDUP_REMOVED lines=9> */
.L_x_93:
[----:B------:R-:W-:Y:S05]  /*3b90*/  BSYNC B1 ;  /* 0x0000000000017941 */ /* 0x000fea0003800000 */
.L_x_92:
        /* <DEDUP_REMOVED lines=9> */
.L_x_95:
[----:B------:R-:W-:Y:S05]  /*3c30*/  BSYNC B1 ;  /* 0x0000000000017941 */ /* 0x000fea0003800000 */
.L_x_94:
        /* <DEDUP_REMOVED lines=10> */
.L_x_97:
[----:B------:R-:W-:Y:S05]  /*3ce0*/  BSYNC B1 ;  /* 0x0000000000017941 */ /* 0x000fea0003800000 */
.L_x_96:
        /* <DEDUP_REMOVED lines=10> */
.L_x_99:
[----:B------:R-:W-:Y:S05]  /*3d90*/  BSYNC B1 ;  /* 0x0000000000017941 */ /* 0x000fea0003800000 */
.L_x_98:
        /* <DEDUP_REMOVED lines=9> */
.L_x_101:
[----:B------:R-:W-:Y:S05]  /*3e30*/  BSYNC B1 ;  /* 0x0000000000017941 */ /* 0x000fea0003800000 */
.L_x_100:
        /* <DEDUP_REMOVED lines=9> */
.L_x_103:
[----:B------:R-:W-:Y:S05]  /*3ed0*/  BSYNC B1 ;  /* 0x0000000000017941 */ /* 0x000fea0003800000 */
.L_x_102:
        /* <DEDUP_REMOVED lines=10> */
.L_x_105:
[----:B------:R-:W-:Y:S05]  /*3f80*/  BSYNC B1 ;  /* 0x0000000000017941 */ /* 0x000fea0003800000 */
.L_x_104:
        /* <DEDUP_REMOVED lines=10> */
.L_x_107:
[----:B------:R-:W-:Y:S05]  /*4030*/  BSYNC B1 ;  /* 0x0000000000017941 */ /* 0x000fea0003800000 */
.L_x_106:
        /* <DEDUP_REMOVED lines=9> */
.L_x_109:
[----:B------:R-:W-:Y:S05]  /*40d0*/  BSYNC B1 ;  /* 0x0000000000017941 */ /* 0x000fea0003800000 */
.L_x_108:
        /* <DEDUP_REMOVED lines=9> */
.L_x_111:
[----:B------:R-:W-:Y:S05]  /*4170*/  BSYNC B1 ;  /* 0x0000000000017941 */ /* 0x000fea0003800000 */
.L_x_110:
        /* <DEDUP_REMOVED lines=10> */
.L_x_113:
[----:B------:R-:W-:Y:S05]  /*4220*/  BSYNC B1 ;  /* 0x0000000000017941 */ /* 0x000fea0003800000 */
.L_x_112:
        /* <DEDUP_REMOVED lines=10> */
.L_x_115:
[----:B------:R-:W-:Y:S05]  /*42d0*/  BSYNC B1 ;  /* 0x0000000000017941 */ /* 0x000fea0003800000 */
.L_x_114:
        /* <DEDUP_REMOVED lines=9> */
.L_x_117:
[----:B------:R-:W-:Y:S05]  /*4370*/  BSYNC B1 ;  /* 0x0000000000017941 */ /* 0x000fea0003800000 */
.L_x_116:
        /* <DEDUP_REMOVED lines=9> */
.L_x_119:
[----:B------:R-:W-:Y:S05]  /*4410*/  BSYNC B1 ;  /* 0x0000000000017941 */ /* 0x000fea0003800000 */
.L_x_118:
        /* <DEDUP_REMOVED lines=10> */
.L_x_121:
[----:B------:R-:W-:Y:S05]  /*44c0*/  BSYNC B1 ;  /* 0x0000000000017941 */ /* 0x000fea0003800000 */
.L_x_120:
        /* <DEDUP_REMOVED lines=10> */
.L_x_123:
[----:B------:R-:W-:Y:S05]  /*4570*/  BSYNC B1 ;  /* 0x0000000000017941 */ /* 0x000fea0003800000 */
.L_x_122:
        /* <DEDUP_REMOVED lines=9> */
.L_x_125:
[----:B------:R-:W-:Y:S05]  /*4610*/  BSYNC B1 ;  /* 0x0000000000017941 */ /* 0x000fea0003800000 */
.L_x_124:
        /* <DEDUP_REMOVED lines=9> */
.L_x_127:
[----:B------:R-:W-:Y:S05]  /*46b0*/  BSYNC B1 ;  /* 0x0000000000017941 */ /* 0x000fea0003800000 */
.L_x_126:
        /* <DEDUP_REMOVED lines=10> */
.L_x_129:
[----:B------:R-:W-:Y:S05]  /*4760*/  BSYNC B1 ;  /* 0x0000000000017941 */ /* 0x000fea0003800000 */
.L_x_128:
        /* <DEDUP_REMOVED lines=10> */
.L_x_131:
[----:B------:R-:W-:Y:S05]  /*4810*/  BSYNC B1 ;  /* 0x0000000000017941 */ /* 0x000fea0003800000 */
.L_x_130:
        /* <DEDUP_REMOVED lines=9> */
.L_x_133:
[----:B------:R-:W-:Y:S05]  /*48b0*/  BSYNC B1 ;  /* 0x0000000000017941 */ /* 0x000fea0003800000 */
.L_x_132:
        /* <DEDUP_REMOVED lines=9> */
.L_x_135:
[----:B------:R-:W-:Y:S05]  /*4950*/  BSYNC B1 ;  /* 0x0000000000017941 */ /* 0x000fea0003800000 */
.L_x_134:
        /* <DEDUP_REMOVED lines=10> */
.L_x_137:
[----:B------:R-:W-:Y:S05]  /*4a00*/  BSYNC B1 ;  /* 0x0000000000017941 */ /* 0x000fea0003800000 */
.L_x_136:
        /* <DEDUP_REMOVED lines=10> */
.L_x_139:
[----:B------:R-:W-:Y:S05]  /*4ab0*/  BSYNC B1 ;  /* 0x0000000000017941 */ /* 0x000fea0003800000 */
.L_x_138:
        /* <DEDUP_REMOVED lines=9> */
.L_x_141:
[----:B------:R-:W-:Y:S05]  /*4b50*/  BSYNC B1 ;  /* 0x0000000000017941 */ /* 0x000fea0003800000 */
.L_x_140:
        /* <DEDUP_REMOVED lines=9> */
.L_x_143:
[----:B------:R-:W-:Y:S05]  /*4bf0*/  BSYNC B1 ;  /* 0x0000000000017941 */ /* 0x000fea0003800000 */
.L_x_142:
        /* <DEDUP_REMOVED lines=10> */
.L_x_145:
[----:B------:R-:W-:Y:S05]  /*4ca0*/  BSYNC B1 ;  /* 0x0000000000017941 */ /* 0x000fea0003800000 */
.L_x_144:
        /* <DEDUP_REMOVED lines=10> */
.L_x_147:
[----:B------:R-:W-:Y:S05]  /*4d50*/  BSYNC B1 ;  /* 0x0000000000017941 */ /* 0x000fea0003800000 */
.L_x_146:
        /* <DEDUP_REMOVED lines=9> */
.L_x_149:
[----:B------:R-:W-:Y:S05]  /*4df0*/  BSYNC B1 ;  /* 0x0000000000017941 */ /* 0x000fea0003800000 */
.L_x_148:
        /* <DEDUP_REMOVED lines=9> */
.L_x_151:
[----:B------:R-:W-:Y:S05]  /*4e90*/  BSYNC B1 ;  /* 0x0000000000017941 */ /* 0x000fea0003800000 */
.L_x_150:
        /* <DEDUP_REMOVED lines=10> */
.L_x_153:
[----:B------:R-:W-:Y:S05]  /*4f40*/  BSYNC B1 ;  /* 0x0000000000017941 */ /* 0x000fea0003800000 */
.L_x_152:
        /* <DEDUP_REMOVED lines=10> */
.L_x_155:
[----:B------:R-:W-:Y:S05]  /*4ff0*/  BSYNC B1 ;  /* 0x0000000000017941 */ /* 0x000fea0003800000 */
.L_x_154:
        /* <DEDUP_REMOVED lines=9> */
.L_x_157:
[----:B------:R-:W-:Y:S05]  /*5090*/  BSYNC B1 ;  /* 0x0000000000017941 */ /* 0x000fea0003800000 */
.L_x_156:
        /* <DEDUP_REMOVED lines=9> */
.L_x_159:
[----:B------:R-:W-:Y:S05]  /*5130*/  BSYNC B1 ;  /* 0x0000000000017941 */ /* 0x000fea0003800000 */
.L_x_158:
        /* <DEDUP_REMOVED lines=10> */
.L_x_161:
[----:B------:R-:W-:Y:S05]  /*51e0*/  BSYNC B1 ;  /* 0x0000000000017941 */ /* 0x000fea0003800000 */
.L_x_160:
        /* <DEDUP_REMOVED lines=10> */
.L_x_163:
[----:B------:R-:W-:Y:S05]  /*5290*/  BSYNC B1 ;  /* 0x0000000000017941 */ /* 0x000fea0003800000 */
.L_x_162:
        /* <DEDUP_REMOVED lines=9> */
.L_x_165:
[----:B------:R-:W-:Y:S05]  /*5330*/  BSYNC B1 ;  /* 0x0000000000017941 */ /* 0x000fea0003800000 */
.L_x_164:
        /* <DEDUP_REMOVED lines=9> */
.L_x_167:
[----:B------:R-:W-:Y:S05]  /*53d0*/  BSYNC B1 ;  /* 0x0000000000017941 */ /* 0x000fea0003800000 */
.L_x_166:
        /* <DEDUP_REMOVED lines=10> */
.L_x_169:
[----:B------:R-:W-:Y:S05]  /*5480*/  BSYNC B1 ;  /* 0x0000000000017941 */ /* 0x000fea0003800000 */
.L_x_168:
        /* <DEDUP_REMOVED lines=10> */
.L_x_171:
[----:B------:R-:W-:Y:S05]  /*5530*/  BSYNC B1 ;  /* 0x0000000000017941 */ /* 0x000fea0003800000 */
.L_x_170:
        /* <DEDUP_REMOVED lines=9> */
.L_x_173:
[----:B------:R-:W-:Y:S05]  /*55d0*/  BSYNC B1 ;  /* 0x0000000000017941 */ /* 0x000fea0003800000 */
.L_x_172:
        /* <DEDUP_REMOVED lines=9> */
.L_x_175:
[----:B------:R-:W-:Y:S05]  /*5670*/  BSYNC B1 ;  /* 0x0000000000017941 */ /* 0x000fea0003800000 */
.L_x_174:
        /* <DEDUP_REMOVED lines=10> */
.L_x_177:
[----:B------:R-:W-:Y:S05]  /*5720*/  BSYNC B1 ;  /* 0x0000000000017941 */ /* 0x000fea0003800000 */
.L_x_176:
        /* <DEDUP_REMOVED lines=10> */
.L_x_179:
[----:B------:R-:W-:Y:S05]  /*57d0*/  BSYNC B1 ;  /* 0x0000000000017941 */ /* 0x000fea0003800000 */
.L_x_178:
        /* <DEDUP_REMOVED lines=9> */
.L_x_181:
[----:B------:R-:W-:Y:S05]  /*5870*/  BSYNC B1 ;  /* 0x0000000000017941 */ /* 0x000fea0003800000 */
.L_x_180:
        /* <DEDUP_REMOVED lines=9> */
.L_x_183:
[----:B------:R-:W-:Y:S05]  /*5910*/  BSYNC B1 ;  /* 0x0000000000017941 */ /* 0x000fea0003800000 */
.L_x_182:
        /* <DEDUP_REMOVED lines=10> */
.L_x_185:
[----:B------:R-:W-:Y:S05]  /*59c0*/  BSYNC B1 ;  /* 0x0000000000017941 */ /* 0x000fea0003800000 */
.L_x_184:
        /* <DEDUP_REMOVED lines=10> */
.L_x_187:
[----:B------:R-:W-:Y:S05]  /*5a70*/  BSYNC B1 ;  /* 0x0000000000017941 */ /* 0x000fea0003800000 */
.L_x_186:
        /* <DEDUP_REMOVED lines=9> */
.L_x_189:
[----:B------:R-:W-:Y:S05]  /*5b10*/  BSYNC B1 ;  /* 0x0000000000017941 */ /* 0x000fea0003800000 */
.L_x_188:
        /* <DEDUP_REMOVED lines=9> */
.L_x_191:
[----:B------:R-:W-:Y:S05]  /*5bb0*/  BSYNC B1 ;  /* 0x0000000000017941 */ /* 0x000fea0003800000 */
.L_x_190:
        /* <DEDUP_REMOVED lines=10> */
.L_x_193:
[----:B------:R-:W-:Y:S05]  /*5c60*/  BSYNC B1 ;  /* 0x0000000000017941 */ /* 0x000fea0003800000 */
.L_x_192:
        /* <DEDUP_REMOVED lines=10> */
.L_x_195:
[----:B------:R-:W-:Y:S05]  /*5d10*/  BSYNC B1 ;  /* 0x0000000000017941 */ /* 0x000fea0003800000 */
.L_x_194:
        /* <DEDUP_REMOVED lines=9> */
.L_x_197:
[----:B------:R-:W-:Y:S05]  /*5db0*/  BSYNC B1 ;  /* 0x0000000000017941 */ /* 0x000fea0003800000 */
.L_x_196:
        /* <DEDUP_REMOVED lines=9> */
.L_x_199:
[----:B------:R-:W-:Y:S05]  /*5e50*/  BSYNC B1 ;  /* 0x0000000000017941 */ /* 0x000fea0003800000 */
.L_x_198:
        /* <DEDUP_REMOVED lines=10> */
.L_x_201:
[----:B------:R-:W-:Y:S05]  /*5f00*/  BSYNC B1 ;  /* 0x0000000000017941 */ /* 0x000fea0003800000 */
.L_x_200:
        /* <DEDUP_REMOVED lines=10> */
.L_x_203:
[----:B------:R-:W-:Y:S05]  /*5fb0*/  BSYNC B1 ;  /* 0x0000000000017941 */ /* 0x000fea0003800000 */
.L_x_202:
        /* <DEDUP_REMOVED lines=9> */
.L_x_205:
[----:B------:R-:W-:Y:S05]  /*6050*/  BSYNC B1 ;  /* 0x0000000000017941 */ /* 0x000fea0003800000 */
.L_x_204:
        /* <DEDUP_REMOVED lines=9> */
.L_x_207:
[----:B------:R-:W-:Y:S05]  /*60f0*/  BSYNC B1 ;  /* 0x0000000000017941 */ /* 0x000fea0003800000 */
.L_x_206:
        /* <DEDUP_REMOVED lines=10> */
.L_x_209:
[----:B------:R-:W-:Y:S05]  /*61a0*/  BSYNC B1 ;  /* 0x0000000000017941 */ /* 0x000fea0003800000 */
.L_x_208:
        /* <DEDUP_REMOVED lines=10> */
.L_x_211:
[----:B------:R-:W-:Y:S05]  /*6250*/  BSYNC B1 ;  /* 0x0000000000017941 */ /* 0x000fea0003800000 */
.L_x_210:
        /* <DEDUP_REMOVED lines=9> */
.L_x_213:
[----:B------:R-:W-:Y:S05]  /*62f0*/  BSYNC B1 ;  /* 0x0000000000017941 */ /* 0x000fea0003800000 */
.L_x_212:
        /* <DEDUP_REMOVED lines=9> */
.L_x_215:
[----:B------:R-:W-:Y:S05]  /*6390*/  BSYNC B1 ;  /* 0x0000000000017941 */ /* 0x000fea0003800000 */
.L_x_214:
        /* <DEDUP_REMOVED lines=10> */
.L_x_217:
[----:B------:R-:W-:Y:S05]  /*6440*/  BSYNC B1 ;  /* 0x0000000000017941 */ /* 0x000fea0003800000 */
.L_x_216:
        /* <DEDUP_REMOVED lines=10> */
.L_x_219:
[----:B------:R-:W-:Y:S05]  /*64f0*/  BSYNC B1 ;  /* 0x0000000000017941 */ /* 0x000fea0003800000 */
.L_x_218:
        /* <DEDUP_REMOVED lines=9> */
.L_x_221:
[----:B------:R-:W-:Y:S05]  /*6590*/  BSYNC B1 ;  /* 0x0000000000017941 */ /* 0x000fea0003800000 */
.L_x_220:
        /* <DEDUP_REMOVED lines=9> */
.L_x_223:
[----:B------:R-:W-:Y:S05]  /*6630*/  BSYNC B1 ;  /* 0x0000000000017941 */ /* 0x000fea0003800000 */
.L_x_222:
        /* <DEDUP_REMOVED lines=10> */
.L_x_225:
[----:B------:R-:W-:Y:S05]  /*66e0*/  BSYNC B1 ;  /* 0x0000000000017941 */ /* 0x000fea0003800000 */
.L_x_224:
        /* <DEDUP_REMOVED lines=10> */
.L_x_227:
[----:B------:R-:W-:Y:S05]  /*6790*/  BSYNC B1 ;  /* 0x0000000000017941 */ /* 0x000fea0003800000 */
.L_x_226:
        /* <DEDUP_REMOVED lines=9> */
.L_x_229:
[----:B------:R-:W-:Y:S05]  /*6830*/  BSYNC B1 ;  /* 0x0000000000017941 */ /* 0x000fea0003800000 */
.L_x_228:
        /* <DEDUP_REMOVED lines=9> */
.L_x_231:
[----:B------:R-:W-:Y:S05]  /*68d0*/  BSYNC B1 ;  /* 0x0000000000017941 */ /* 0x000fea0003800000 */
.L_x_230:
        /* <DEDUP_REMOVED lines=10> */
.L_x_233:
[----:B------:R-:W-:Y:S05]  /*6980*/  BSYNC B1 ;  /* 0x0000000000017941 */ /* 0x000fea0003800000 */
.L_x_232:
        /* <DEDUP_REMOVED lines=10> */
.L_x_235:
[----:B------:R-:W-:Y:S05]  /*6a30*/  BSYNC B1 ;  /* 0x0000000000017941 */ /* 0x000fea0003800000 */
.L_x_234:
        /* <DEDUP_REMOVED lines=9> */
.L_x_237:
[----:B------:R-:W-:Y:S05]  /*6ad0*/  BSYNC B1 ;  /* 0x0000000000017941 */ /* 0x000fea0003800000 */
.L_x_236:
        /* <DEDUP_REMOVED lines=9> */
.L_x_239:
[----:B------:R-:W-:Y:S05]  /*6b70*/  BSYNC B1 ;  /* 0x0000000000017941 */ /* 0x000fea0003800000 */
.L_x_238:
        /* <DEDUP_REMOVED lines=10> */
.L_x_241:
[----:B------:R-:W-:Y:S05]  /*6c20*/  BSYNC B1 ;  /* 0x0000000000017941 */ /* 0x000fea0003800000 */
.L_x_240:
        /* <DEDUP_REMOVED lines=10> */
.L_x_243:
[----:B------:R-:W-:Y:S05]  /*6cd0*/  BSYNC B1 ;  /* 0x0000000000017941 */ /* 0x000fea0003800000 */
.L_x_242:
        /* <DEDUP_REMOVED lines=9> */
.L_x_245:
[----:B------:R-:W-:Y:S05]  /*6d70*/  BSYNC B1 ;  /* 0x0000000000017941 */ /* 0x000fea0003800000 */
.L_x_244:
        /* <DEDUP_REMOVED lines=9> */
.L_x_247:
[----:B------:R-:W-:Y:S05]  /*6e10*/  BSYNC B1 ;  /* 0x0000000000017941 */ /* 0x000fea0003800000 */
.L_x_246:
        /* <DEDUP_REMOVED lines=10> */
.L_x_249:
[----:B------:R-:W-:Y:S05]  /*6ec0*/  BSYNC B1 ;  /* 0x0000000000017941 */ /* 0x000fea0003800000 */
.L_x_248:
        /* <DEDUP_REMOVED lines=10> */
.L_x_251:
[----:B------:R-:W-:Y:S05]  /*6f70*/  BSYNC B1 ;  /* 0x0000000000017941 */ /* 0x000fea0003800000 */
.L_x_250:
        /* <DEDUP_REMOVED lines=9> */
.L_x_253:
[----:B------:R-:W-:Y:S05]  /*7010*/  BSYNC B1 ;  /* 0x0000000000017941 */ /* 0x000fea0003800000 */
.L_x_252:
        /* <DEDUP_REMOVED lines=9> */
.L_x_255:
[----:B------:R-:W-:Y:S05]  /*70b0*/  BSYNC B1 ;  /* 0x0000000000017941 */ /* 0x000fea0003800000 */
.L_x_254:
        /* <DEDUP_REMOVED lines=10> */
.L_x_257:
[----:B------:R-:W-:Y:S05]  /*7160*/  BSYNC B1 ;  /* 0x0000000000017941 */ /* 0x000fea0003800000 */
.L_x_256:
        /* <DEDUP_REMOVED lines=10> */
.L_x_259:
[----:B------:R-:W-:Y:S05]  /*7210*/  BSYNC B1 ;  /* 0x0000000000017941 */ /* 0x000fea0003800000 */
.L_x_258:
        /* <DEDUP_REMOVED lines=9> */
.L_x_261:
[----:B------:R-:W-:Y:S05]  /*72b0*/  BSYNC B1 ;  /* 0x0000000000017941 */ /* 0x000fea0003800000 */
.L_x_260:
        /* <DEDUP_REMOVED lines=9> */
.L_x_263:
[----:B------:R-:W-:Y:S05]  /*7350*/  BSYNC B1 ;  /* 0x0000000000017941 */ /* 0x000fea0003800000 */
.L_x_262:
        /* <DEDUP_REMOVED lines=10> */
.L_x_265:
[----:B------:R-:W-:Y:S05]  /*7400*/  BSYNC B1 ;  /* 0x0000000000017941 */ /* 0x000fea0003800000 */
.L_x_264:
        /* <DEDUP_REMOVED lines=10> */
.L_x_267:
[----:B------:R-:W-:Y:S05]  /*74b0*/  BSYNC B1 ;  /* 0x0000000000017941 */ /* 0x000fea0003800000 */
.L_x_266:
        /* <DEDUP_REMOVED lines=9> */
.L_x_269:
[----:B------:R-:W-:Y:S05]  /*7550*/  BSYNC B1 ;  /* 0x0000000000017941 */ /* 0x000fea0003800000 */
.L_x_268:
        /* <DEDUP_REMOVED lines=9> */
.L_x_271:
[----:B------:R-:W-:Y:S05]  /*75f0*/  BSYNC B1 ;  /* 0x0000000000017941 */ /* 0x000fea0003800000 */
.L_x_270:
        /* <DEDUP_REMOVED lines=10> */
.L_x_273:
[----:B------:R-:W-:Y:S05]  /*76a0*/  BSYNC B1 ;  /* 0x0000000000017941 */ /* 0x000fea0003800000 */
.L_x_272:
        /* <DEDUP_REMOVED lines=10> */
.L_x_275:
[----:B------:R-:W-:Y:S05]  /*7750*/  BSYNC B1 ;  /* 0x0000000000017941 */ /* 0x000fea0003800000 */
.L_x_274:
        /* <DEDUP_REMOVED lines=9> */
.L_x_277:
[----:B------:R-:W-:Y:S05]  /*77f0*/  BSYNC B1 ;  /* 0x0000000000017941 */ /* 0x000fea0003800000 */
.L_x_276:
        /* <DEDUP_REMOVED lines=9> */
.L_x_279:
[----:B------:R-:W-:Y:S05]  /*7890*/  BSYNC B1 ;  /* 0x0000000000017941 */ /* 0x000fea0003800000 */
.L_x_278:
        /* <DEDUP_REMOVED lines=10> */
.L_x_281:
[----:B------:R-:W-:Y:S05]  /*7940*/  BSYNC B1 ;  /* 0x0000000000017941 */ /* 0x000fea0003800000 */
.L_x_280:
        /* <DEDUP_REMOVED lines=10> */
.L_x_283:
[----:B------:R-:W-:Y:S05]  /*79f0*/  BSYNC B1 ;  /* 0x0000000000017941 */ /* 0x000fea0003800000 */
.L_x_282:
[----:B-----5:R-:W-:Y:S01]  /*7a00*/  IMAD.U32 R3, R24, 0x10000, RZ ;  /* 0x0001000018037824 */ /* 0x020fe200078e00ff */
[----:B------:R-:W-:Y:S01]  /*7a10*/  ISETP.GT.AND P1, PT, R0, 0x8, P1 ;  /* 0x000000080000780c */ /* 0x000fe20000f24270 */
[----:B------:R-:W-:Y:S02]  /*7a20*/  BSSY B1, `(.L_x_284) ;  /* 0x0000007000017945 */ /* 0x000fe40003800000 */
[----:B01--4-:R-:W-:-:S04]  /*7a30*/  FMUL R6, R3, R156 ;  /* 0x0000009c03067220 */ /* 0x013fc80000400000 */
[----:B------:R-:W-:-:S05]  /*7a40*/  FFMA R6, R149, R155, R6 ;  /* 0x0000009b95067223 */ /* 0x000fca0000000006 */
[----:B------:R-:W-:-:S05]  /*7a50*/  F2FP.BF16.F32.PACK_AB R6, RZ, R6 ;  /* 0x00000006ff06723e */ /* 0x000fca00000010ff */
[----:B------:R0:W-:Y:S01]  /*7a60*/  @P3 STG.E.U16 desc[UR36][R4.64+0x1f2], R6 ;  /* 0x0001f20604003986 */ /* 0x0001e2000c101524 */
[----:B------:R-:W-:Y:S05]  /*7a70*/  @!P1 BRA `(.L_x_285) ;  /* 0x0000000000049947 */ /* 0x000fea0003800000 */
[----:B------:R1:W5:Y:S02]  /*7a80*/  LDG.E.LTC128B.U16 R24, desc[UR36][R8.64+0x1f0] ;  /* 0x0001f02408187981 */ /* 0x000364000c1e1520 */
.L_x_285:
[----:B------:R-:W-:Y:S05]  /*7a90*/  BSYNC B1 ;  /* 0x0000000000017941 */ /* 0x000fea0003800000 */
.L_x_284:
[----:B-----5:R-:W-:Y:S01]  /*7aa0*/  IMAD.U32 R3, R24, 0x10000, RZ ;  /* 0x0001000018037824 */ /* 0x020fe200078e00ff */
[----:B------:R-:W-:Y:S01]  /*7ab0*/  ISETP.GT.AND P0, PT, R0, 0x8, P0 ;  /* 0x000000080000780c */ /* 0x000fe20000704270 */
[----:B0-----:R-:W-:Y:S01]  /*7ac0*/  @P1 IMAD.MOV.U32 R4, RZ, RZ, R10 ;  /* 0x000000ffff041224 */ /* 0x001fe200078e000a */
[----:B------:R-:W-:Y:S01]  /*7ad0*/  BSSY B1, `(.L_x_286) ;  /* 0x0000008000017945 */ /* 0x000fe20003800000 */
[----:B------:R-:W-:Y:S01]  /*7ae0*/  FMUL R3, R3, R156 ;  /* 0x0000009c03037220 */ /* 0x000fe20000400000 */
[----:B------:R-:W-:-:S03]  /*7af0*/  @P1 IMAD.MOV.U32 R5, RZ, RZ, R11 ;  /* 0x000000ffff051224 */ /* 0x000fc600078e000b */
[----:B------:R-:W-:-:S05]  /*7b00*/  FFMA R3, R150, R155, R3 ;  /* 0x0000009b96037223 */ /* 0x000fca0000000003 */
[----:B------:R-:W-:-:S05]  /*7b10*/  F2FP.BF16.F32.PACK_AB R3, RZ, R3 ;  /* 0x00000003ff03723e */ /* 0x000fca00000010ff */
[----:B------:R0:W-:Y:S01]  /*7b20*/  @P1 STG.E.U16 desc[UR36][R4.64+0x1f0], R3 ;  /* 0x0001f00304001986 */ /* 0x0001e2000c101524 */
[----:B------:R-:W-:Y:S05]  /*7b30*/  @!P0 BRA `(.L_x_287) ;  /* 0x0000000000048947 */ /* 0x000fea0003800000 */
[----:B------:R4:W5:Y:S02]  /*7b40*/  LDG.E.LTC128B.U16 R24, desc[UR36][R8.64+0x1f2] ;  /* 0x0001f22408187981 */ /* 0x000964000c1e1520 */
.L_x_287:
[----:B------:R-:W-:Y:S05]  /*7b50*/  BSYNC B1 ;  /* 0x0000000000017941 */ /* 0x000fea0003800000 */
.L_x_286:
[----:B------:R-:W-:Y:S05]  /*7b60*/  @!P0 BRA `(.L_x_288) ;  /* 0x0000002400308947 */ /* 0x000fea0003800000 */
[----:B0----5:R-:W-:-:S04]  /*7b70*/  IMAD.U32 R3, R24, 0x10000, RZ ;  /* 0x0001000018037824 */ /* 0x021fc800078e00ff */
[----:B------:R-:W-:-:S04]  /*7b80*/  FMUL R0, R3, R156 ;  /* 0x0000009c03007220 */ /* 0x000fc80000400000 */
[----:B------:R-:W-:-:S05]  /*7b90*/  FFMA R0, R151, R155, R0 ;  /* 0x0000009b97007223 */ /* 0x000fca0000000000 */
[----:B------:R-:W-:-:S05]  /*7ba0*/  F2FP.BF16.F32.PACK_AB R0, RZ, R0 ;  /* 0x00000000ff00723e */ /* 0x000fca00000010ff */
[----:B------:R0:W-:Y:S01]  /*7bb0*/  STG.E.U16 desc[UR36][R10.64+0x1f2], R0 ;  /* 0x0001f2000a007986 */ /* 0x0001e2000c101524 */
[----:B------:R-:W-:Y:S05]  /*7bc0*/  BRA `(.L_x_288) ;  /* 0x0000002400187947 */ /* 0x000fea0003800000 */
.L_x_35:
[----:B------:R-:W-:Y:S01]  /*7bd0*/  ISETP.GT.AND P0, PT, R3, 0x1, PT ;  /* 0x000000010300780c */ /* 0x000fe20003f04270 */
[----:B------:R-:W-:Y:S01]  /*7be0*/  ULDC.64 UR4, c[0x0][0x5c0] ;  /* 0x0001700000047ab9 */ /* 0x000fe20000000a00 */
[-C--:B------:R-:W-:Y:S01]  /*7bf0*/  FMUL R24, R24, R155.reuse ;  /* 0x0000009b18187220 */ /* 0x080fe20000400000 */
[-C--:B------:R-:W-:Y:S01]  /*7c00*/  FMUL R25, R25, R155.reuse ;  /* 0x0000009b19197220 */ /* 0x080fe20000400000 */
[----:B------:R-:W-:Y:S01]  /*7c10*/  ISETP.GT.AND P3, PT, R0, RZ, P0 ;  /* 0x000000ff0000720c */ /* 0x000fe20000764270 */
[-C--:B------:R-:W-:Y:S01]  /*7c20*/  FMUL R26, R26, R155.reuse ;  /* 0x0000009b1a1a7220 */ /* 0x080fe20000400000 */
[----:B------:R-:W-:Y:S01]  /*7c30*/  LEA R4, P4, R160, UR4, 0x1 ;  /* 0x00000004a0047c11 */ /* 0x000fe2000f8808ff */
[-C--:B------:R-:W-:Y:S01]  /*7c40*/  FMUL R27, R27, R155.reuse ;  /* 0x0000009b1b1b7220 */ /* 0x080fe20000400000 */
[----:B------:R-:W-:Y:S01]  /*7c50*/  F2FP.BF16.F32.PACK_AB R24, RZ, R24 ;  /* 0x00000018ff18723e */ /* 0x000fe200000010ff */
[-C--:B------:R-:W-:Y:S01]  /*7c60*/  FMUL R28, R28, R155.reuse ;  /* 0x0000009b1c1c7220 */ /* 0x080fe20000400000 */
[----:B------:R-:W-:Y:S01]  /*7c70*/  LEA.HI.X R5, R160, UR5, R153, 0x1, P4 ;  /* 0x00000005a0057c11 */ /* 0x000fe2000a0f0c99 */
[----:B------:R-:W-:Y:S01]  /*7c80*/  FMUL R29, R29, R155 ;  /* 0x0000009b1d1d7220 */ /* 0x000fe20000400000 */
[----:B------:R-:W-:Y:S01]  /*7c90*/  F2FP.BF16.F32.PACK_AB R25, RZ, R25 ;  /* 0x00000019ff19723e */ /* 0x000fe200000010ff */
[-C--:B------:R-:W-:Y:S01]  /*7ca0*/  FMUL R30, R30, R155.reuse ;  /* 0x0000009b1e1e7220 */ /* 0x080fe20000400000 */
[----:B------:R-:W-:Y:S01]  /*7cb0*/  SHF.L.U64.HI R11, R10, 0x4, R11 ;  /* 0x000000040a0b7819 */ /* 0x000fe2000001020b */
[----:B------:R-:W-:Y:S01]  /*7cc0*/  @P1 STG.E.U16 desc[UR36][R4.64], R24 ;  /* 0x0000001804001986 */ /* 0x000fe2000c101524 */
[----:B------:R-:W-:Y:S01]  /*7cd0*/  ISETP.GT.AND P1, PT, R3, 0x8, PT ;  /* 0x000000080300780c */ /* 0x000fe20003f24270 */
[-C--:B------:R-:W-:Y:S01]  /*7ce0*/  FMUL R31, R31, R155.reuse ;  /* 0x0000009b1f1f7220 */ /* 0x080fe20000400000 */
[----:B------:R-:W-:Y:S01]  /*7cf0*/  ISETP.GT.AND P4, PT, R0, 0x8, P0 ;  /* 0x000000080000780c */ /* 0x000fe20000784270 */
[----:B------:R-:W-:Y:S01]  /*7d00*/  @P3 STG.E.U16 desc[UR36][R4.64+0x2], R25 ;  /* 0x0000021904003986 */ /* 0x000fe2000c101524 */
[----:B------:R-:W-:Y:S01]  /*7d10*/  LEA R6, P3, R10, R4, 0x4 ;  /* 0x000000040a067211 */ /* 0x000fe200078620ff */
[-C--:B------:R-:W-:Y:S01]  /*7d20*/  FMUL R32, R32, R155.reuse ;  /* 0x0000009b20207220 */ /* 0x080fe20000400000 */
[C---:B------:R-:W-:Y:S01]  /*7d30*/  ISETP.GT.AND P2, PT, R0.reuse, 0x8, P2 ;  /* 0x000000080000780c */ /* 0x040fe20001744270 */
[-C--:B------:R-:W-:Y:S01]  /*7d40*/  FMUL R33, R33, R155.reuse ;  /* 0x0000009b21217220 */ /* 0x080fe20000400000 */
[----:B------:R-:W-:Y:S01]  /*7d50*/  ISETP.GT.AND P0, PT, R3, 0x9, PT ;  /* 0x000000090300780c */ /* 0x000fe20003f04270 */
[----:B------:R-:W-:Y:S01]  /*7d60*/  IMAD.X R7, R11, 0x1, R5, P3 ;  /* 0x000000010b077824 */ /* 0x000fe200018e0605 */
[----:B------:R-:W-:Y:S01]  /*7d70*/  ISETP.GT.AND P5, PT, R0, RZ, P1 ;  /* 0x000000ff0000720c */ /* 0x000fe20000fa4270 */
[-C--:B------:R-:W-:Y:S01]  /*7d80*/  FMUL R34, R34, R155.reuse ;  /* 0x0000009b22227220 */ /* 0x080fe20000400000 */
[----:B------:R-:W-:Y:S01]  /*7d90*/  ISETP.GT.AND P3, PT, R0, RZ, P0 ;  /* 0x000000ff0000720c */ /* 0x000fe20000764270 */
[-C--:B------:R-:W-:Y:S01]  /*7da0*/  FMUL R35, R35, R155.reuse ;  /* 0x0000009b23237220 */ /* 0x080fe20000400000 */
[----:B------:R-:W-:Y:S01]  /*7db0*/  F2FP.BF16.F32.PACK_AB R26, RZ, R26 ;  /* 0x0000001aff1a723e */ /* 0x000fe200000010ff */
[----:B------:R-:W-:Y:S01]  /*7dc0*/  FMUL R36, R36, R155 ;  /* 0x0000009b24247220 */ /* 0x000fe20000400000 */
[----:B------:R-:W-:Y:S01]  /*7dd0*/  F2FP.BF16.F32.PACK_AB R27, RZ, R27 ;  /* 0x0000001bff1b723e */ /* 0x000fe200000010ff */
[----:B------:R-:W-:Y:S01]  /*7de0*/  FMUL R37, R37, R155 ;  /* 0x0000009b25257220 */ /* 0x000fe20000400000 */
[----:B------:R-:W-:Y:S01]  /*7df0*/  F2FP.BF16.F32.PACK_AB R28, RZ, R28 ;  /* 0x0000001cff1c723e */ /* 0x000fe200000010ff */
[----:B------:R-:W-:Y:S01]  /*7e00*/  @P2 STG.E.U16 desc[UR36][R6.64], R26 ;  /* 0x0000001a06002986 */ /* 0x000fe2000c101524 */
[----:B------:R-:W-:Y:S01]  /*7e10*/  F2FP.BF16.F32.PACK_AB R29, RZ, R29 ;  /* 0x0000001dff1d723e */ /* 0x000fe200000010ff */
[-C--:B------:R-:W-:Y:S01]  /*7e20*/  FMUL R38, R38, R155.reuse ;  /* 0x0000009b26267220 */ /* 0x080fe20000400000 */
[C---:B------:R-:W-:Y:S01]  /*7e30*/  ISETP.GT.AND P2, PT, R0.reuse, 0x8, P1 ;  /* 0x000000080000780c */ /* 0x040fe20000f44270 */
[----:B------:R-:W-:Y:S01]  /*7e40*/  @P4 STG.E.U16 desc[UR36][R6.64+0x2], R27 ;  /* 0x0000021b06004986 */ /* 0x000fe2000c101524 */
[----:B------:R-:W-:Y:S01]  /*7e50*/  ISETP.GT.AND P1, PT, R3, 0x10, PT ;  /* 0x000000100300780c */ /* 0x000fe20003f24270 */
[-C--:B------:R-:W-:Y:S01]  /*7e60*/  FMUL R39, R39, R155.reuse ;  /* 0x0000009b27277220 */ /* 0x080fe20000400000 */
[----:B------:R-:W-:Y:S01]  /*7e70*/  F2FP.BF16.F32.PACK_AB R30, RZ, R30 ;  /* 0x0000001eff1e723e */ /* 0x000fe200000010ff */
[----:B------:R-:W-:Y:S01]  /*7e80*/  @P5 STG.E.U16 desc[UR36][R4.64+0x10], R28 ;  /* 0x0000101c04005986 */ /* 0x000fe2000c101524 */
[----:B------:R-:W-:Y:S01]  /*7e90*/  ISETP.GT.AND P4, PT, R0, RZ, P1 ;  /* 0x000000ff0000720c */ /* 0x000fe20000f84270 */
[----:B------:R-:W-:Y:S01]  /*7ea0*/  FMUL R40, R40, R155 ;  /* 0x0000009b28287220 */ /* 0x000fe20000400000 */
[----:B------:R-:W-:Y:S01]  /*7eb0*/  F2FP.BF16.F32.PACK_AB R31, RZ, R31 ;  /* 0x0000001fff1f723e */ /* 0x000fe200000010ff */
[----:B------:R-:W-:Y:S01]  /*7ec0*/  @P3 STG.E.U16 desc[UR36][R4.64+0x12], R29 ;  /* 0x0000121d04003986 */ /* 0x000fe2000c101524 */
[----:B------:R-:W-:Y:S01]  /*7ed0*/  ISETP.GT.AND P3, PT, R0, 0x8, P0 ;  /* 0x000000080000780c */ /* 0x000fe20000764270 */
[-C--:B------:R-:W-:Y:S01]  /*7ee0*/  FMUL R41, R41, R155.reuse ;  /* 0x0000009b29297220 */ /* 0x080fe20000400000 */
[----:B------:R-:W-:Y:S01]  /*7ef0*/  ISETP.GT.AND P0, PT, R3, 0x11, PT ;  /* 0x000000110300780c */ /* 0x000fe20003f04270 */
[----:B------:R-:W-:Y:S01]  /*7f00*/  @P2 STG.E.U16 desc[UR36][R6.64+0x10], R30 ;  /* 0x0000101e06002986 */ /* 0x000fe2000c101524 */
[----:B------:R-:W-:Y:S01]  /*7f10*/  F2FP.BF16.F32.PACK_AB R32, RZ, R32 ;  /* 0x00000020ff20723e */ /* 0x000fe200000010ff */
[-C--:B------:R-:W-:Y:S01]  /*7f20*/  FMUL R42, R42, R155.reuse ;  /* 0x0000009b2a2a7220 */ /* 0x080fe20000400000 */
[C---:B------:R-:W-:Y:S01]  /*7f30*/  ISETP.GT.AND P5, PT, R0.reuse, RZ, P0 ;  /* 0x000000ff0000720c */ /* 0x040fe200007a4270 */
[-C--:B------:R-:W-:Y:S01]  /*7f40*/  FMUL R43, R43, R155.reuse ;  /* 0x0000009b2b2b7220 */ /* 0x080fe20000400000 */
[----:B------:R-:W-:Y:S01]  /*7f50*/  ISETP.GT.AND P2, PT, R0, 0x8, P1 ;  /* 0x000000080000780c */ /* 0x000fe20000f44270 */
[-C--:B------:R-:W-:Y:S01]  /*7f60*/  FMUL R44, R44, R155.reuse ;  /* 0x0000009b2c2c7220 */ /* 0x080fe20000400000 */
[----:B------:R-:W-:Y:S01]  /*7f70*/  ISETP.GT.AND P1, PT, R3, 0x18, PT ;  /* 0x000000180300780c */ /* 0x000fe20003f24270 */
[----:B------:R-:W-:Y:S01]  /*7f80*/  FMUL R45, R45, R155 ;  /* 0x0000009b2d2d7220 */ /* 0x000fe20000400000 */
[----:B------:R-:W-:Y:S01]  /*7f90*/  F2FP.BF16.F32.PACK_AB R33, RZ, R33 ;  /* 0x00000021ff21723e */ /* 0x000fe200000010ff */
[----:B------:R-:W-:Y:S01]  /*7fa0*/  @P3 STG.E.U16 desc[UR36][R6.64+0x12], R31 ;  /* 0x0000121f06003986 */ /* 0x000fe2000c101524 */
[----:B------:R-:W-:Y:S01]  /*7fb0*/  ISETP.GT.AND P3, PT, R0, 0x8, P0 ;  /* 0x000000080000780c */ /* 0x000fe20000764270 */
[-C--:B------:R-:W-:Y:S01]  /*7fc0*/  FMUL R46, R46, R155.reuse ;  /* 0x0000009b2e2e7220 */ /* 0x080fe20000400000 */
[----:B------:R-:W-:Y:S01]  /*7fd0*/  ISETP.GT.AND P0, PT, R3, 0x19, PT ;  /* 0x000000190300780c */ /* 0x000fe20003f04270 */
[----:B------:R-:W-:Y:S01]  /*7fe0*/  @P4 STG.E.U16 desc[UR36][R4.64+0x20], R32 ;  /* 0x0000202004004986 */ /* 0x000fe2000c101524 */
[C---:B------:R-:W-:Y:S01]  /*7ff0*/  ISETP.GT.AND P4, PT, R0.reuse, RZ, P1 ;  /* 0x000000ff0000720c */ /* 0x040fe20000f84270 */
[-C--:B------:R-:W-:Y:S01]  /*8000*/  FMUL R47, R47, R155.reuse ;  /* 0x0000009b2f2f7220 */ /* 0x080fe20000400000 */
[----:B------:R-:W-:Y:S01]  /*8010*/  F2FP.BF16.F32.PACK_AB R34, RZ, R34 ;  /* 0x00000022ff22723e */ /* 0x000fe200000010ff */
[----:B------:R-:W-:Y:S01]  /*8020*/  @P5 STG.E.U16 desc[UR36][R4.64+0x22], R33 ;  /* 0x0000222104005986 */ /* 0x000fe2000c101524 */
[----:B------:R-:W-:Y:S01]  /*8030*/  ISETP.GT.AND P5, PT, R0, RZ, P0 ;  /* 0x000000ff0000720c */ /* 0x000fe200007a4270 */
[----:B------:R-:W-:Y:S01]  /*8040*/  FMUL R48, R48, R155 ;  /* 0x0000009b30307220 */ /* 0x000fe20000400000 */
[----:B------:R-:W-:Y:S01]  /*8050*/  F2FP.BF16.F32.PACK_AB R35, RZ, R35 ;  /* 0x00000023ff23723e */ /* 0x000fe200000010ff */
[----:B------:R-:W-:Y:S01]  /*8060*/  @P2 STG.E.U16 desc[UR36][R6.64+0x20], R34 ;  /* 0x0000202206002986 */ /* 0x000fe2000c101524 */
[----:B------:R-:W-:Y:S01]  /*8070*/  F2FP.BF16.F32.PACK_AB R36, RZ, R36 ;  /* 0x00000024ff24723e */ /* 0x000fe200000010ff */
[-C--:B------:R-:W-:Y:S01]  /*8080*/  FMUL R49, R49, R155.reuse ;  /* 0x0000009b31317220 */ /* 0x080fe20000400000 */
[----:B------:R-:W-:Y:S01]  /*8090*/  ISETP.GT.AND P2, PT, R0, 0x8, P1 ;  /* 0x000000080000780c */ /* 0x000fe20000f44270 */
[----:B------:R-:W-:Y:S01]  /*80a0*/  @P3 STG.E.U16 desc[UR36][R6.64+0x22], R35 ;  /* 0x0000222306003986 */ /* 0x000fe2000c101524 */
[----:B------:R-:W-:Y:S01]  /*80b0*/  ISETP.GT.AND P1, PT, R3, 0x20, PT ;  /* 0x000000200300780c */ /* 0x000fe20003f24270 */
[----:B------:R-:W-:Y:S01]  /*80c0*/  FMUL R50, R50, R155 ;  /* 0x0000009b32327220 */ /* 0x000fe20000400000 */
[----:B------:R-:W-:Y:S01]  /*80d0*/  F2FP.BF16.F32.PACK_AB R37, RZ, R37 ;  /* 0x00000025ff25723e */ /* 0x000fe200000010ff */
[----:B------:R-:W-:Y:S01]  /*80e0*/  @P4 STG.E.U16 desc[UR36][R4.64+0x30], R36 ;  /* 0x0000302404004986 */ /* 0x000fe2000c101524 */
[C---:B------:R-:W-:Y:S01]  /*80f0*/  ISETP.GT.AND P3, PT, R0.reuse, 0x8, P0 ;  /* 0x000000080000780c */ /* 0x040fe20000764270 */
[-C--:B------:R-:W-:Y:S01]  /*8100*/  FMUL R51, R51, R155.reuse ;  /* 0x0000009b33337220 */ /* 0x080fe20000400000 */
[----:B------:R-:W-:Y:S01]  /*8110*/  ISETP.GT.AND P0, PT, R3, 0x21, PT ;  /* 0x000000210300780c */ /* 0x000fe20003f04270 */
[----:B------:R-:W-:Y:S01]  /*8120*/  @P5 STG.E.U16 desc[UR36][R4.64+0x32], R37 ;  /* 0x0000322504005986 */ /* 0x000fe2000c101524 */
[----:B------:R-:W-:Y:S01]  /*8130*/  ISETP.GT.AND P4, PT, R0, RZ, P1 ;  /* 0x000000ff0000720c */ /* 0x000fe20000f84270 */
[-C--:B------:R-:W-:Y:S01]  /*8140*/  FMUL R52, R52, R155.reuse ;  /* 0x0000009b34347220 */ /* 0x080fe20000400000 */
[----:B------:R-:W-:Y:S01]  /*8150*/  F2FP.BF16.F32.PACK_AB R38, RZ, R38 ;  /* 0x00000026ff26723e */ /* 0x000fe200000010ff */
[-C--:B------:R-:W-:Y:S01]  /*8160*/  FMUL R53, R53, R155.reuse ;  /* 0x0000009b35357220 */ /* 0x080fe20000400000 */
        /* <DEDUP_REMOVED lines=325> */
[----:B------:R-:W-:Y:S01]  /*95c0*/  FMUL R151, R151, R155 ;  /* 0x0000009b97977220 */ /* 0x000fe20000400000 */
[----:B------:R-:W-:Y:S01]  /*95d0*/  ISETP.GT.AND P2, PT, R0, 0x8, P1 ;  /* 0x000000080000780c */ /* 0x000fe20000f44270 */
[----:B------:R-:W-:Y:S01]  /*95e0*/  @P3 STG.E.U16 desc[UR36][R6.64+0x132], R103 ;  /* 0x0001326706003986 */ /* 0x000fe2000c101524 */
[----:B------:R-:W-:-:S02]  /*95f0*/  ISETP.GT.AND P1, PT, R3, 0xa8, PT ;  /* 0x000000a80300780c */ /* 0x000fc40003f24270 */
[----:B------:R-:W-:Y:S01]  /*9600*/  F2FP.BF16.F32.PACK_AB R105, RZ, R105 ;  /* 0x00000069ff69723e */ /* 0x000fe200000010ff */
[----:B------:R-:W-:Y:S01]  /*9610*/  @P4 STG.E.U16 desc[UR36][R4.64+0x140], R104 ;  /* 0x0001406804004986 */ /* 0x000fe2000c101524 */
[C---:B------:R-:W-:Y:S02]  /*9620*/  ISETP.GT.AND P3, PT, R0.reuse, 0x8, P0 ;  /* 0x000000080000780c */ /* 0x040fe40000764270 */
[----:B------:R-:W-:Y:S01]  /*9630*/  ISETP.GT.AND P0, PT, R3, 0xa9, PT ;  /* 0x000000a90300780c */ /* 0x000fe20003f04270 */
[----:B------:R-:W-:Y:S01]  /*9640*/  @P5 STG.E.U16 desc[UR36][R4.64+0x142], R105 ;  /* 0x0001426904005986 */ /* 0x000fe2000c101524 */
[C---:B------:R-:W-:Y:S02]  /*9650*/  ISETP.GT.AND P4, PT, R0.reuse, RZ, P1 ;  /* 0x000000ff0000720c */ /* 0x040fe40000f84270 */
[----:B------:R-:W-:Y:S02]  /*9660*/  F2FP.BF16.F32.PACK_AB R106, RZ, R106 ;  /* 0x0000006aff6a723e */ /* 0x000fe400000010ff */
[----:B------:R-:W-:-:S02]  /*9670*/  ISETP.GT.AND P5, PT, R0, RZ, P0 ;  /* 0x000000ff0000720c */ /* 0x000fc400007a4270 */
[----:B------:R-:W-:Y:S01]  /*9680*/  F2FP.BF16.F32.PACK_AB R107, RZ, R107 ;  /* 0x0000006bff6b723e */ /* 0x000fe200000010ff */
[----:B------:R-:W-:Y:S01]  /*9690*/  @P2 STG.E.U16 desc[UR36][R6.64+0x140], R106 ;  /* 0x0001406a06002986 */ /* 0x000fe2000c101524 */
[----:B------:R-:W-:Y:S02]  /*96a0*/  F2FP.BF16.F32.PACK_AB R108, RZ, R108 ;  /* 0x0000006cff6c723e */ /* 0x000fe400000010ff */
[C---:B------:R-:W-:Y:S01]  /*96b0*/  ISETP.GT.AND P2, PT, R0.reuse, 0x8, P1 ;  /* 0x000000080000780c */ /* 0x040fe20000f44270 */
[----:B------:R-:W-:Y:S01]  /*96c0*/  @P3 STG.E.U16 desc[UR36][R6.64+0x142], R107 ;  /* 0x0001426b06003986 */ /* 0x000fe2000c101524 */
[----:B------:R-:W-:Y:S02]  /*96d0*/  ISETP.GT.AND P1, PT, R3, 0xb0, PT ;  /* 0x000000b00300780c */ /* 0x000fe40003f24270 */
[----:B------:R-:W-:Y:S01]  /*96e0*/  F2FP.BF16.F32.PACK_AB R109, RZ, R109 ;  /* 0x0000006dff6d723e */ /* 0x000fe200000010ff */
[----:B------:R-:W-:Y:S01]  /*96f0*/  @P4 STG.E.U16 desc[UR36][R4.64+0x150], R108 ;  /* 0x0001506c04004986 */ /* 0x000fe2000c101524 */
[----:B------:R-:W-:-:S02]  /*9700*/  ISETP.GT.AND P3, PT, R0, 0x8, P0 ;  /* 0x000000080000780c */ /* 0x000fc40000764270 */
[----:B------:R-:W-:Y:S01]  /*9710*/  ISETP.GT.AND P0, PT, R3, 0xb1, PT ;  /* 0x000000b10300780c */ /* 0x000fe20003f04270 */
[----:B------:R-:W-:Y:S01]  /*9720*/  @P5 STG.E.U16 desc[UR36][R4.64+0x152], R109 ;  /* 0x0001526d04005986 */ /* 0x000fe2000c101524 */
[C---:B------:R-:W-:Y:S02]  /*9730*/  ISETP.GT.AND P4, PT, R0.reuse, RZ, P1 ;  /* 0x000000ff0000720c */ /* 0x040fe40000f84270 */
[----:B------:R-:W-:Y:S02]  /*9740*/  F2FP.BF16.F32.PACK_AB R110, RZ, R110 ;  /* 0x0000006eff6e723e */ /* 0x000fe400000010ff */
[----:B------:R-:W-:Y:S02]  /*9750*/  ISETP.GT.AND P5, PT, R0, RZ, P0 ;  /* 0x000000ff0000720c */ /* 0x000fe400007a4270 */
[----:B------:R-:W-:Y:S01]  /*9760*/  F2FP.BF16.F32.PACK_AB R111, RZ, R111 ;  /* 0x0000006fff6f723e */ /* 0x000fe200000010ff */
[----:B------:R-:W-:Y:S01]  /*9770*/  @P2 STG.E.U16 desc[UR36][R6.64+0x150], R110 ;  /* 0x0001506e06002986 */ /* 0x000fe2000c101524 */
[----:B------:R-:W-:-:S02]  /*9780*/  F2FP.BF16.F32.PACK_AB R112, RZ, R112 ;  /* 0x00000070ff70723e */ /* 0x000fc400000010ff */
[C---:B------:R-:W-:Y:S01]  /*9790*/  ISETP.GT.AND P2, PT, R0.reuse, 0x8, P1 ;  /* 0x000000080000780c */ /* 0x040fe20000f44270 */
[----:B------:R-:W-:Y:S01]  /*97a0*/  @P3 STG.E.U16 desc[UR36][R6.64+0x152], R111 ;  /* 0x0001526f06003986 */ /* 0x000fe2000c101524 */
[C---:B------:R-:W-:Y:S02]  /*97b0*/  ISETP.GT.AND P1, PT, R3.reuse, 0xb8, PT ;  /* 0x000000b80300780c */ /* 0x040fe40003f24270 */
[----:B------:R-:W-:Y:S01]  /*97c0*/  F2FP.BF16.F32.PACK_AB R113, RZ, R113 ;  /* 0x00000071ff71723e */ /* 0x000fe200000010ff */
[----:B------:R-:W-:Y:S01]  /*97d0*/  @P4 STG.E.U16 desc[UR36][R4.64+0x160], R112 ;  /* 0x0001607004004986 */ /* 0x000fe2000c101524 */
[C---:B------:R-:W-:Y:S02]  /*97e0*/  ISETP.GT.AND P3, PT, R0.reuse, 0x8, P0 ;  /* 0x000000080000780c */ /* 0x040fe40000764270 */
[----:B------:R-:W-:Y:S01]  /*97f0*/  ISETP.GT.AND P0, PT, R3, 0xb9, PT ;  /* 0x000000b90300780c */ /* 0x000fe20003f04270 */
[----:B------:R-:W-:Y:S01]  /*9800*/  @P5 STG.E.U16 desc[UR36][R4.64+0x162], R113 ;  /* 0x0001627104005986 */ /* 0x000fe2000c101524 */
[----:B------:R-:W-:-:S02]  /*9810*/  ISETP.GT.AND P4, PT, R0, RZ, P1 ;  /* 0x000000ff0000720c */ /* 0x000fc40000f84270 */
[----:B------:R-:W-:Y:S02]  /*9820*/  F2FP.BF16.F32.PACK_AB R114, RZ, R114 ;  /* 0x00000072ff72723e */ /* 0x000fe400000010ff */
[C---:B------:R-:W-:Y:S02]  /*9830*/  ISETP.GT.AND P5, PT, R0.reuse, RZ, P0 ;  /* 0x000000ff0000720c */ /* 0x040fe400007a4270 */
[----:B------:R-:W-:Y:S01]  /*9840*/  F2FP.BF16.F32.PACK_AB R115, RZ, R115 ;  /* 0x00000073ff73723e */ /* 0x000fe200000010ff */
[----:B------:R-:W-:Y:S01]  /*9850*/  @P2 STG.E.U16 desc[UR36][R6.64+0x160], R114 ;  /* 0x0001607206002986 */ /* 0x000fe2000c101524 */
[----:B------:R-:W-:Y:S02]  /*9860*/  F2FP.BF16.F32.PACK_AB R116, RZ, R116 ;  /* 0x00000074ff74723e */ /* 0x000fe400000010ff */
        /* <DEDUP_REMOVED lines=65> */
[----:B------:R-:W-:Y:S02]  /*9c80*/  ISETP.GT.AND P5, PT, R0, RZ, P0 ;  /* 0x000000ff0000720c */ /* 0x000fe400007a4270 */
[----:B------:R-:W-:Y:S02]  /*9c90*/  F2FP.BF16.F32.PACK_AB R134, RZ, R134 ;  /* 0x00000086ff86723e */ /* 0x000fe400000010ff */
[----:B------:R-:W-:Y:S02]  /*9ca0*/  F2FP.BF16.F32.PACK_AB R135, RZ, R135 ;  /* 0x00000087ff87723e */ /* 0x000fe400000010ff */
[----:B------:R-:W-:Y:S01]  /*9cb0*/  F2FP.BF16.F32.PACK_AB R136, RZ, R136 ;  /* 0x00000088ff88723e */ /* 0x000fe200000010ff */
[----:B------:R-:W-:Y:S01]  /*9cc0*/  @P2 STG.E.U16 desc[UR36][R6.64+0x1b0], R134 ;  /* 0x0001b08606002986 */ /* 0x000fe2000c101524 */
[----:B------:R-:W-:-:S02]  /*9cd0*/  F2FP.BF16.F32.PACK_AB R137, RZ, R137 ;  /* 0x00000089ff89723e */ /* 0x000fc400000010ff */
[C---:B------:R-:W-:Y:S01]  /*9ce0*/  ISETP.GT.AND P1, PT, R0.reuse, 0x8, P1 ;  /* 0x000000080000780c */ /* 0x040fe20000f24270 */
[----:B------:R-:W-:Y:S01]  /*9cf0*/  @P3 STG.E.U16 desc[UR36][R6.64+0x1b2], R135 ;  /* 0x0001b28706003986 */ /* 0x000fe2000c101524 */
[C---:B------:R-:W-:Y:S02]  /*9d00*/  ISETP.GT.AND P2, PT, R0.reuse, 0x8, P0 ;  /* 0x000000080000780c */ /* 0x040fe40000744270 */
[C---:B------:R-:W-:Y:S01]  /*9d10*/  ISETP.GT.AND P0, PT, R3.reuse, 0xe9, PT ;  /* 0x000000e90300780c */ /* 0x040fe20003f04270 */
[----:B------:R-:W-:Y:S01]  /*9d20*/  @P4 STG.E.U16 desc[UR36][R4.64+0x1c0], R136 ;  /* 0x0001c08804004986 */ /* 0x000fe2000c101524 */
[----:B------:R-:W-:Y:S02]  /*9d30*/  ISETP.GT.AND P4, PT, R3, 0xe8, PT ;  /* 0x000000e80300780c */ /* 0x000fe40003f84270 */
[----:B------:R-:W-:Y:S01]  /*9d40*/  F2FP.BF16.F32.PACK_AB R138, RZ, R138 ;  /* 0x0000008aff8a723e */ /* 0x000fe200000010ff */
[----:B------:R-:W-:Y:S01]  /*9d50*/  @P5 STG.E.U16 desc[UR36][R4.64+0x1c2], R137 ;  /* 0x0001c28904005986 */ /* 0x000fe2000c101524 */
[----:B------:R-:W-:-:S02]  /*9d60*/  ISETP.GT.AND P5, PT, R0, RZ, P4 ;  /* 0x000000ff0000720c */ /* 0x000fc400027a4270 */
[----:B------:R-:W-:Y:S01]  /*9d70*/  F2FP.BF16.F32.PACK_AB R139, RZ, R139 ;  /* 0x0000008bff8b723e */ /* 0x000fe200000010ff */
[----:B------:R-:W-:Y:S01]  /*9d80*/  @P1 STG.E.U16 desc[UR36][R6.64+0x1c0], R138 ;  /* 0x0001c08a06001986 */ /* 0x000fe2000c101524 */
[----:B------:R-:W-:Y:S02]  /*9d90*/  F2FP.BF16.F32.PACK_AB R140, RZ, R140 ;  /* 0x0000008cff8c723e */ /* 0x000fe400000010ff */
[C---:B------:R-:W-:Y:S01]  /*9da0*/  ISETP.GT.AND P3, PT, R0.reuse, RZ, P0 ;  /* 0x000000ff0000720c */ /* 0x040fe20000764270 */
[----:B------:R-:W-:Y:S01]  /*9db0*/  @P2 STG.E.U16 desc[UR36][R6.64+0x1c2], R139 ;  /* 0x0001c28b06002986 */ /* 0x000fe2000c101524 */
[C---:B------:R-:W-:Y:S02]  /*9dc0*/  ISETP.GT.AND P4, PT, R0.reuse, 0x8, P4 ;  /* 0x000000080000780c */ /* 0x040fe40002784270 */
[----:B------:R-:W-:Y:S02]  /*9dd0*/  F2FP.BF16.F32.PACK_AB R141, RZ, R141 ;  /* 0x0000008dff8d723e */ /* 0x000fe400000010ff */
[----:B------:R-:W-:Y:S01]  /*9de0*/  F2FP.BF16.F32.PACK_AB R142, RZ, R142 ;  /* 0x0000008eff8e723e */ /* 0x000fe200000010ff */
[----:B------:R-:W-:Y:S01]  /*9df0*/  @P5 STG.E.U16 desc[UR36][R4.64+0x1d0], R140 ;  /* 0x0001d08c04005986 */ /* 0x000fe2000c101524 */
[----:B------:R-:W-:-:S02]  /*9e00*/  ISETP.GT.AND P5, PT, R0, 0x8, P0 ;  /* 0x000000080000780c */ /* 0x000fc400007a4270 */
[----:B------:R-:W-:Y:S02]  /*9e10*/  F2FP.BF16.F32.PACK_AB R143, RZ, R143 ;  /* 0x0000008fff8f723e */ /* 0x000fe400000010ff */
[C---:B------:R-:W-:Y:S01]  /*9e20*/  ISETP.GT.AND P0, PT, R3.reuse, 0xf1, PT ;  /* 0x000000f10300780c */ /* 0x040fe20003f04270 */
[----:B------:R-:W-:Y:S01]  /*9e30*/  @P3 STG.E.U16 desc[UR36][R4.64+0x1d2], R141 ;  /* 0x0001d28d04003986 */ /* 0x000fe2000c101524 */
[----:B------:R-:W-:Y:S02]  /*9e40*/  ISETP.GT.AND P3, PT, R3, 0xf0, PT ;  /* 0x000000f00300780c */ /* 0x000fe40003f64270 */
[----:B------:R-:W-:Y:S01]  /*9e50*/  F2FP.BF16.F32.PACK_AB R144, RZ, R144 ;  /* 0x00000090ff90723e */ /* 0x000fe200000010ff */
[----:B------:R-:W-:Y:S01]  /*9e60*/  @P4 STG.E.U16 desc[UR36][R6.64+0x1d0], R142 ;  /* 0x0001d08e06004986 */ /* 0x000fe2000c101524 */
[C---:B------:R-:W-:Y:S02]  /*9e70*/  ISETP.GT.AND P4, PT, R0.reuse, RZ, P3 ;  /* 0x000000ff0000720c */ /* 0x040fe40001f84270 */
[----:B------:R-:W-:Y:S01]  /*9e80*/  F2FP.BF16.F32.PACK_AB R145, RZ, R145 ;  /* 0x00000091ff91723e */ /* 0x000fe200000010ff */
[----:B------:R-:W-:Y:S01]  /*9e90*/  @P5 STG.E.U16 desc[UR36][R6.64+0x1d2], R143 ;  /* 0x0001d28f06005986 */ /* 0x000fe2000c101524 */
[----:B------:R-:W-:-:S02]  /*9ea0*/  ISETP.GT.AND P5, PT, R0, RZ, P0 ;  /* 0x000000ff0000720c */ /* 0x000fc400007a4270 */
[C---:B------:R-:W-:Y:S02]  /*9eb0*/  ISETP.GT.AND P2, PT, R3.reuse, 0xf8, PT ;  /* 0x000000f80300780c */ /* 0x040fe40003f44270 */
[----:B------:R-:W-:Y:S02]  /*9ec0*/  ISETP.GT.AND P1, PT, R3, 0xf9, PT ;  /* 0x000000f90300780c */ /* 0x000fe40003f24270 */
[C---:B------:R-:W-:Y:S02]  /*9ed0*/  ISETP.GT.AND P3, PT, R0.reuse, 0x8, P3 ;  /* 0x000000080000780c */ /* 0x040fe40001f64270 */
[C---:B------:R-:W-:Y:S01]  /*9ee0*/  ISETP.GT.AND P0, PT, R0.reuse, 0x8, P0 ;  /* 0x000000080000780c */ /* 0x040fe20000704270 */
[----:B------:R-:W-:Y:S01]  /*9ef0*/  @P4 STG.E.U16 desc[UR36][R4.64+0x1e0], R144 ;  /* 0x0001e09004004986 */ /* 0x000fe2000c101524 */
[C---:B------:R-:W-:Y:S02]  /*9f00*/  ISETP.GT.AND P4, PT, R0.reuse, RZ, P1 ;  /* 0x000000ff0000720c */ /* 0x040fe40000f84270 */
[----:B------:R-:W-:Y:S01]  /*9f10*/  F2FP.BF16.F32.PACK_AB R146, RZ, R146 ;  /* 0x00000092ff92723e */ /* 0x000fe200000010ff */
[----:B------:R-:W-:Y:S01]  /*9f20*/  @P5 STG.E.U16 desc[UR36][R4.64+0x1e2], R145 ;  /* 0x0001e29104005986 */ /* 0x000fe2000c101524 */
[----:B------:R-:W-:-:S02]  /*9f30*/  ISETP.GT.AND P5, PT, R0, RZ, P2 ;  /* 0x000000ff0000720c */ /* 0x000fc400017a4270 */
[C---:B------:R-:W-:Y:S02]  /*9f40*/  ISETP.GT.AND P2, PT, R0.reuse, 0x8, P2 ;  /* 0x000000080000780c */ /* 0x040fe40001744270 */
[----:B------:R-:W-:Y:S01]  /*9f50*/  F2FP.BF16.F32.PACK_AB R147, RZ, R147 ;  /* 0x00000093ff93723e */ /* 0x000fe200000010ff */
[----:B------:R-:W-:Y:S01]  /*9f60*/  @P3 STG.E.U16 desc[UR36][R6.64+0x1e0], R146 ;  /* 0x0001e09206003986 */ /* 0x000fe2000c101524 */
[----:B------:R-:W-:Y:S02]  /*9f70*/  ISETP.GT.AND P1, PT, R0, 0x8, P1 ;  /* 0x000000080000780c */ /* 0x000fe40000f24270 */
[----:B------:R-:W-:Y:S01]  /*9f80*/  F2FP.BF16.F32.PACK_AB R148, RZ, R148 ;  /* 0x00000094ff94723e */ /* 0x000fe200000010ff */
[----:B------:R-:W-:Y:S01]  /*9f90*/  @P0 STG.E.U16 desc[UR36][R6.64+0x1e2], R147 ;  /* 0x0001e29306000986 */ /* 0x000fe2000c101524 */
[----:B------:R-:W-:Y:S02]  /*9fa0*/  F2FP.BF16.F32.PACK_AB R149, RZ, R149 ;  /* 0x00000095ff95723e */ /* 0x000fe400000010ff */
[----:B------:R-:W-:Y:S01]  /*9fb0*/  F2FP.BF16.F32.PACK_AB R150, RZ, R150 ;  /* 0x00000096ff96723e */ /* 0x000fe200000010ff */
[----:B------:R-:W-:Y:S01]  /*9fc0*/  @P5 STG.E.U16 desc[UR36][R4.64+0x1f0], R148 ;  /* 0x0001f09404005986 */ /* 0x000fe2000c101524 */
[----:B------:R-:W-:-:S03]  /*9fd0*/  F2FP.BF16.F32.PACK_AB R151, RZ, R151 ;  /* 0x00000097ff97723e */ /* 0x000fc600000010ff */
[----:B------:R0:W-:Y:S02]  /*9fe0*/  @P4 STG.E.U16 desc[UR36][R4.64+0x1f2], R149 ;  /* 0x0001f29504004986 */ /* 0x0001e4000c101524 */
[----:B0-----:R-:W-:Y:S02]  /*9ff0*/  @P2 IMAD.MOV.U32 R4, RZ, RZ, R6 ;  /* 0x000000ffff042224 */ /* 0x001fe400078e0006 */
[----:B------:R-:W-:-:S05]  /*a000*/  @P2 IMAD.MOV.U32 R5, RZ, RZ, R7 ;  /* 0x000000ffff052224 */ /* 0x000fca00078e0007 */
[----:B------:R0:W-:Y:S04]  /*a010*/  @P2 STG.E.U16 desc[UR36][R4.64+0x1f0], R150 ;  /* 0x0001f09604002986 */ /* 0x0001e8000c101524 */
[----:B------:R0:W-:Y:S02]  /*a020*/  @P1 STG.E.U16 desc[UR36][R6.64+0x1f2], R151 ;  /* 0x0001f29706001986 */ /* 0x0001e4000c101524 */
.L_x_288:
[----:B------:R-:W-:Y:S05]  /*a030*/  BSYNC B0 ;  /* 0x0000000000007941 */ /* 0x000fea0003800000 */
.L_x_34:
[----:B------:R-:W-:Y:S01]  /*a040*/  ULDC UR4, c[0x0][0xc] ;  /* 0x0000030000047ab9 */ /* 0x000fe20000000800 */
[----:B------:R-:W-:Y:S01]  /*a050*/  ULDC UR5, c[0x0][0x10] ;  /* 0x0000040000057ab9 */ /* 0x000fe20000000800 */
[----:B0-----:R-:W0:Y:S01]  /*a060*/  LDC R3, c[0x0][0x14] ;  /* 0x00000500ff037b82 */ /* 0x001e220000000800 */
[----:B------:R-:W-:Y:S01]  /*a070*/  UIMAD.WIDE.U32 UR4, UR4, UR5, URZ ;  /* 0x00000005040472a5 */ /* 0x000fe2000f8e003f */
[----:B------:R-:W-:Y:S01]  /*a080*/  PRMT R0, RZ, 0x7610, R0 ;  /* 0x00007610ff007816 */ /* 0x000fe20000000000 */
[----:B------:R-:W-:Y:S02]  /*a090*/  IMAD.MOV.U32 R153, RZ, RZ, -0x1 ;  /* 0xffffffffff997424 */ /* 0x000fe400078e00ff */
[----:B------:R-:W-:Y:S02]  /*a0a0*/  IMAD.MOV.U32 R23, RZ, RZ, -0x1 ;  /* 0xffffffffff177424 */ /* 0x000fe400078e00ff */
[----:B0-----:R-:W-:-:S04]  /*a0b0*/  IMAD.WIDE.U32 R16, R3, UR4, R16 ;  /* 0x0000000403107c25 */ /* 0x001fc8000f8e0010 */
[----:B------:R-:W-:Y:S01]  /*a0c0*/  IMAD R3, R3, UR5, RZ ;  /* 0x0000000503037c24 */ /* 0x000fe2000f8e02ff */
[----:B------:R-:W-:Y:S02]  /*a0d0*/  ULDC.64 UR4, c[0x0][0x650] ;  /* 0x0001940000047ab9 */ /* 0x000fe40000000a00 */
[----:B------:R-:W-:Y:S01]  /*a0e0*/  ISETP.GE.U32.AND P0, PT, R16, UR4, PT ;  /* 0x0000000410007c0c */ /* 0x000fe2000bf06070 */
[----:B------:R-:W-:-:S05]  /*a0f0*/  IMAD.IADD R17, R17, 0x1, R3 ;  /* 0x0000000111117824 */ /* 0x000fca00078e0203 */
[----:B------:R-:W-:-:S13]  /*a100*/  ISETP.GE.U32.AND.EX P0, PT, R17, UR5, PT, P0 ;  /* 0x0000000511007c0c */ /* 0x000fda000bf06100 */
[----:B------:R-:W-:Y:S05]  /*a110*/  @P0 BRA `(.L_x_289) ;  /* 0x0000000400640947 */ /* 0x000fea0003800000 */
[----:B------:R-:W0:Y:S01]  /*a120*/  S2R R12, SR_CTAID.X ;  /* 0x00000000000c7919 */ /* 0x000e220000002500 */
[----:B------:R-:W0:Y:S01]  /*a130*/  LDC.64 R10, c[0x0][0x628] ;  /* 0x00018a00ff0a7b82 */ /* 0x000e220000000a00 */
[----:B------:R-:W-:Y:S01]  /*a140*/  ULDC UR4, c[0x0][0x150] ;  /* 0x0000540000047ab9 */ /* 0x000fe20000000800 */
[----:B-1234-:R-:W-:Y:S01]  /*a150*/  IMAD.MOV.U32 R8, RZ, RZ, R16 ;  /* 0x000000ffff087224 */ /* 0x01efe200078e0010 */
[----:B-----5:R-:W1:Y:S01]  /*a160*/  S2R R24, SR_CTAID.Y ;  /* 0x0000000000187919 */ /* 0x020e620000002600 */
[----:B------:R-:W-:-:S04]  /*a170*/  IMAD.MOV.U32 R9, RZ, RZ, R17 ;  /* 0x000000ffff097224 */ /* 0x000fc800078e0011 */
[----:B------:R-:W2:Y:S08]  /*a180*/  LDC R21, c[0x0][0x144] ;  /* 0x00005100ff157b82 */ /* 0x000eb00000000800 */
[----:B------:R-:W3:Y:S08]  /*a190*/  LDC R0, c[0x0][0x630] ;  /* 0x00018c00ff007b82 */ /* 0x000ef00000000800 */
[----:B------:R-:W4:Y:S01]  /*a1a0*/  LDC.64 R14, c[0x0][0x620] ;  /* 0x00018800ff0e7b82 */ /* 0x000f220000000a00 */
[----:B0-----:R-:W-:-:S04]  /*a1b0*/  ISETP.NE.U32.AND P0, PT, R10, RZ, PT ;  /* 0x000000ff0a00720c */ /* 0x001fc80003f05070 */
[----:B------:R-:W-:Y:S02]  /*a1c0*/  ISETP.NE.AND.EX P0, PT, R11, RZ, PT, P0 ;  /* 0x000000ff0b00720c */ /* 0x000fe40003f05300 */
[----:B------:R-:W-:-:S05]  /*a1d0*/  I2FP.F32.U32 R3, R12 ;  /* 0x0000000c00037245 */ /* 0x000fca0000201000 */
[----:B------:R-:W-:-:S04]  /*a1e0*/  FMUL R3, R3, UR4 ;  /* 0x0000000403037c20 */ /* 0x000fc80008400000 */
[----:B------:R0:W0:Y:S02]  /*a1f0*/  F2I.U32.TRUNC.NTZ R20, R3 ;  /* 0x0000000300147305 */ /* 0x000024000020f000 */
[----:B-123--:R-:W-:Y:S05]  /*a200*/  @!P0 BRA `(.L_x_290) ;  /* 0x0000000000288947 */ /* 0x00efea0003800000 */
[----:B0-----:R-:W0:Y:S02]  /*a210*/  LDC R3, c[0x0][0x634] ;  /* 0x00018d00ff037b82 */ /* 0x001e240000000800 */
        /* <DEDUP_REMOVED lines=9> */
.L_x_290:
[----:B------:R-:W1:Y:S01]  /*a2b0*/  LDC.64 R28, c[0x0][0x640] ;  /* 0x00019000ff1c7b82 */ /* 0x000e620000000a00 */
[-CC-:B------:R-:W-:Y:S01]  /*a2c0*/  SHF.R.U64 R23, R8, R0.reuse, R9.reuse ;  /* 0x0000000008177219 */ /* 0x180fe20000001209 */
[----:B0-----:R-:W-:Y:S01]  /*a2d0*/  IMAD.MOV R20, RZ, RZ, -R20 ;  /* 0x000000ffff147224 */ /* 0x001fe200078e0a14 */
[----:B------:R-:W-:Y:S01]  /*a2e0*/  SHF.R.U32.HI R0, RZ, R0, R9 ;  /* 0x00000000ff007219 */ /* 0x000fe20000011609 */
[----:B------:R-:W-:Y:S01]  /*a2f0*/  ULDC UR4, c[0x0][0x154] ;  /* 0x0000550000047ab9 */ /* 0x000fe20000000800 */
[----:B------:R-:W-:Y:S01]  /*a300*/  IADD3 R3, P0, RZ, -R23, RZ ;  /* 0x80000017ff037210 */ /* 0x000fe20007f1e0ff */
[----:B------:R-:W-:Y:S02]  /*a310*/  IMAD R21, R21, R20, R12 ;  /* 0x0000001415157224 */ /* 0x000fe400078e020c */
[----:B------:R-:W0:Y:S01]  /*a320*/  LDC R6, c[0x0][0x618] ;  /* 0x00018600ff067b82 */ /* 0x000e220000000800 */
[----:B------:R-:W-:Y:S02]  /*a330*/  IMAD.MOV.U32 R7, RZ, RZ, 0x1 ;  /* 0x00000001ff077424 */ /* 0x000fe400078e00ff */
[----:B------:R-:W-:-:S04]  /*a340*/  IMAD.X R5, RZ, RZ, ~R0, P0 ;  /* 0x000000ffff057224 */ /* 0x000fc800000e0e00 */
[-C--:B----4-:R-:W-:Y:S01]  /*a350*/  IMAD R0, R5, R14.reuse, RZ ;  /* 0x0000000e05007224 */ /* 0x090fe200078e02ff */
[----:B------:R-:W2:Y:S01]  /*a360*/  LDC R8, c[0x0][0x608] ;  /* 0x00018200ff087b82 */ /* 0x000ea20000000800 */
[----:B------:R-:W-:-:S04]  /*a370*/  IMAD.WIDE.U32 R4, R3, R14, R16 ;  /* 0x0000000e03047225 */ /* 0x000fc800078e0010 */
[----:B------:R-:W-:Y:S01]  /*a380*/  IMAD R3, R3, R15, R0 ;  /* 0x0000000f03037224 */ /* 0x000fe200078e0200 */
[----:B------:R-:W-:Y:S02]  /*a390*/  I2FP.F32.U32 R0, R24 ;  /* 0x0000001800007245 */ /* 0x000fe40000201000 */
[----:B------:R-:W3:Y:S01]  /*a3a0*/  LDC R26, c[0x0][0x658] ;  /* 0x00019600ff1a7b82 */ /* 0x000ee20000000800 */
[----:B------:R-:W-:Y:S01]  /*a3b0*/  IMAD.IADD R3, R5, 0x1, R3 ;  /* 0x0000000105037824 */ /* 0x000fe200078e0203 */
[----:B-1----:R-:W-:Y:S01]  /*a3c0*/  ISETP.NE.U32.AND P0, PT, R28, RZ, PT ;  /* 0x000000ff1c00720c */ /* 0x002fe20003f05070 */
[----:B------:R-:W-:Y:S01]  /*a3d0*/  FMUL R0, R0, UR4 ;  /* 0x0000000400007c20 */ /* 0x000fe20008400000 */
[----:B------:R-:W-:Y:S02]  /*a3e0*/  IMAD.MOV.U32 R5, RZ, RZ, -0x1 ;  /* 0xffffffffff057424 */ /* 0x000fe400078e00ff */
[----:B------:R-:W-:Y:S01]  /*a3f0*/  ISETP.NE.AND.EX P0, PT, R29, RZ, PT, P0 ;  /* 0x000000ff1d00720c */ /* 0x000fe20003f05300 */
[----:B------:R1:W4:Y:S01]  /*a400*/  F2I.U32.TRUNC.NTZ R13, R0 ;  /* 0x00000000000d7305 */ /* 0x000322000020f000 */
[----:B------:R-:W1:Y:S01]  /*a410*/  LDC R15, c[0x0][0x148] ;  /* 0x00005200ff0f7b82 */ /* 0x000e620000000800 */
[----:B0-----:R-:W-:-:S02]  /*a420*/  SHF.R.U64 R12, R4, R6, R3 ;  /* 0x00000006040c7219 */ /* 0x001fc40000001203 */
[----:B------:R-:W-:-:S05]  /*a430*/  SHF.R.U32.HI R3, RZ, R6, R3 ;  /* 0x00000006ff037219 */ /* 0x000fca0000011603 */
[----:B------:R-:W0:Y:S01]  /*a440*/  LDC R20, c[0x0][0x600] ;  /* 0x00018000ff147b82 */ /* 0x000e220000000800 */
[-CC-:B--2---:R-:W-:Y:S02]  /*a450*/  SHF.R.U64 R10, R12, R8.reuse, R3.reuse ;  /* 0x000000080c0a7219 */ /* 0x184fe40000001203 */
[----:B------:R-:W-:-:S05]  /*a460*/  SHF.R.U32.HI R3, RZ, R8, R3 ;  /* 0x00000008ff037219 */ /* 0x000fca0000011603 */
[----:B------:R-:W2:Y:S01]  /*a470*/  LDC R27, c[0x0][0x648] ;  /* 0x00019200ff1b7b82 */ /* 0x000ea20000000800 */
[-C--:B---3--:R-:W-:Y:S02]  /*a480*/  SHF.L.U32 R4, R5, R26.reuse, RZ ;  /* 0x0000001a05047219 */ /* 0x088fe400000006ff */
[--C-:B------:R-:W-:Y:S02]  /*a490*/  SHF.R.U64 R14, R10, R26, R3.reuse ;  /* 0x0000001a0a0e7219 */ /* 0x100fe40000001203 */
[----:B------:R-:W-:Y:S02]  /*a4a0*/  LOP3.LUT R25, RZ, R4, RZ, 0x33, !PT ;  /* 0x00000004ff197212 */ /* 0x000fe400078e33ff */
[-C--:B------:R-:W-:Y:S01]  /*a4b0*/  SHF.R.U32.HI R5, RZ, R26.reuse, R3 ;  /* 0x0000001aff057219 */ /* 0x080fe20000011603 */
[----:B------:R-:W3:Y:S01]  /*a4c0*/  LDC R30, c[0x0][0x638] ;  /* 0x00018e00ff1e7b82 */ /* 0x000ee20000000800 */
[----:B------:R-:W-:Y:S01]  /*a4d0*/  SHF.L.U32 R154, R7, R26, RZ ;  /* 0x0000001a079a7219 */ /* 0x000fe200000006ff */
[----:B------:R-:W-:-:S06]  /*a4e0*/  IMAD.MOV.U32 R4, RZ, RZ, R14 ;  /* 0x000000ffff047224 */ /* 0x000fcc00078e000e */
[----:B------:R-:W0:Y:S01]  /*a4f0*/  LDC R31, c[0x0][0x610] ;  /* 0x00018400ff1f7b82 */ /* 0x000e220000000800 */
[----:B----4-:R-:W-:Y:S05]  /*a500*/  @!P0 BRA `(.L_x_291) ;  /* 0x0000000000288947 */ /* 0x010fea0003800000 */
        /* <DEDUP_REMOVED lines=10> */
.L_x_291:
[----:B------:R-:W-:Y:S01]  /*a5b0*/  ISETP.NE.AND P0, PT, R2, 0x1, PT ;  /* 0x000000010200780c */ /* 0x000fe20003f05270 */
[----:B0-----:R-:W-:Y:S01]  /*a5c0*/  VIADD R7, R20, 0xffffffff ;  /* 0xffffffff14077836 */ /* 0x001fe20000000000 */
[----:B-12---:R-:W-:Y:S01]  /*a5d0*/  SHF.R.U64 R0, R4, R27, R5 ;  /* 0x0000001b04007219 */ /* 0x006fe20000001205 */
[----:B------:R-:W-:Y:S01]  /*a5e0*/  IMAD.MOV R13, RZ, RZ, -R13 ;  /* 0x000000ffff0d7224 */ /* 0x000fe200078e0a0d */
[----:B------:R-:W-:Y:S01]  /*a5f0*/  LOP3.LUT R5, R10, R25, RZ, 0xc0, !PT ;  /* 0x000000190a057212 */ /* 0x000fe200078ec0ff */
[----:B------:R-:W-:Y:S02]  /*a600*/  IMAD.MOV.U32 R4, RZ, RZ, 0x1 ;  /* 0x00000001ff047424 */ /* 0x000fe400078e00ff */
[----:B------:R-:W-:Y:S02]  /*a610*/  IMAD.MOV R3, RZ, RZ, -R0 ;  /* 0x000000ffff037224 */ /* 0x000fe400078e0a00 */
[----:B------:R-:W-:Y:S01]  /*a620*/  IMAD R154, R154, R0, R5 ;  /* 0x000000009a9a7224 */ /* 0x000fe200078e0205 */
[----:B------:R-:W-:Y:S01]  /*a630*/  LOP3.LUT R5, R12, R7, RZ, 0xc0, !PT ;  /* 0x000000070c057212 */ /* 0x000fe200078ec0ff */
[----:B---3--:R-:W-:-:S02]  /*a640*/  IMAD R0, R3, R30, R14 ;  /* 0x0000001e03007224 */ /* 0x008fc400078e020e */
[----:B------:R-:W-:Y:S02]  /*a650*/  @P0 IMAD R21, R15, R13, R24 ;  /* 0x0000000d0f150224 */ /* 0x000fe400078e0218 */
[----:B------:R-:W-:Y:S01]  /*a660*/  IMAD R3, R0, R20, R5 ;  /* 0x0000001400037224 */ /* 0x000fe200078e0205 */
[----:B------:R-:W-:Y:S01]  /*a670*/  PRMT R0, R4, 0x7610, R0 ;  /* 0x0000761004007816 */ /* 0x000fe20000000000 */
[----:B------:R-:W-:-:S05]  /*a680*/  IMAD R154, R154, R31, R21 ;  /* 0x0000001f9a9a7224 */ /* 0x000fca00078e0215 */
[----:B------:R-:W-:Y:S02]  /*a690*/  SEL R153, R3, R154, !P0 ;  /* 0x0000009a03997207 */ /* 0x000fe40004000000 */
[----:B------:R-:W-:-:S07]  /*a6a0*/  SEL R154, R154, R3, !P0 ;  /* 0x000000039a9a7207 */ /* 0x000fce0004000000 */
.L_x_289:
[----:B------:R-:W-:-:S13]  /*a6b0*/  LOP3.LUT P0, RZ, R0, 0xff, RZ, 0xc0, !PT ;  /* 0x000000ff00ff7812 */ /* 0x000fda000780c0ff */
[----:B------:R-:W-:Y:S05]  /*a6c0*/  @P0 BRA `(.L_x_292) ;  /* 0xffffff6800c40947 */ /* 0x000fea000383ffff */
[----:B------:R-:W-:Y:S05]  /*a6d0*/  EXIT ;  /* 0x000000000000794d */ /* 0x000fea0003800000 */
.L_x_7:
[----:B0-----:R-:W-:Y:S01]  /*a6e0*/  ULDC.64 UR4, c[0x0][0x650] ;  /* 0x0001940000047ab9 */ /* 0x001fe20000000a00 */
        /* <DEDUP_REMOVED lines=25> */
.L_x_294:
[----:B------:R-:W0:Y:S01]  /*a880*/  LDC.64 R28, c[0x0][0x640] ;  /* 0x00019000ff1c7b82 */ /* 0x000e220000000a00 */
[-CC-:B------:R-:W-:Y:S01]  /*a890*/  SHF.R.U64 R22, R12, R6.reuse, R13.reuse ;  /* 0x000000060c167219 */ /* 0x180fe2000000120d */
[----:B------:R-:W-:Y:S01]  /*a8a0*/  IMAD.MOV.U32 R30, RZ, RZ, 0x1 ;  /* 0x00000001ff1e7424 */ /* 0x000fe200078e00ff */
[----:B------:R-:W-:Y:S02]  /*a8b0*/  SHF.R.U32.HI R6, RZ, R6, R13 ;  /* 0x00000006ff067219 */ /* 0x000fe4000001160d */
        /* <DEDUP_REMOVED lines=8> */
[----:B------:R-:W-:Y:S01]  /*a940*/  IMAD.IADD R9, R9, 0x1, R11 ;  /* 0x0000000109097824 */ /* 0x000fe200078e020b */
[----:B0-----:R-:W-:-:S04]  /*a950*/  ISETP.NE.U32.AND P0, PT, R28, RZ, PT ;  /* 0x000000ff1c00720c */ /* 0x001fc80003f05070 */
[----:B------:R-:W-:Y:S02]  /*a960*/  ISETP.NE.AND.EX P0, PT, R29, RZ, PT, P0 ;  /* 0x000000ff1d00720c */ /* 0x000fe40003f05300 */
[----:B------:R-:W0:Y:S01]  /*a970*/  LDC R20, c[0x0][0x600] ;  /* 0x00018000ff147b82 */ /* 0x000e220000000800 */
[-CC-:B-1----:R-:W-:Y:S01]  /*a980*/  SHF.R.U64 R14, R8, R10.reuse, R9.reuse ;  /* 0x0000000a080e7219 */ /* 0x182fe20000001209 */
[----:B------:R-:W-:Y:S01]  /*a990*/  IMAD.MOV.U32 R8, RZ, RZ, -0x1 ;  /* 0xffffffffff087424 */ /* 0x000fe200078e00ff */
[----:B------:R-:W-:-:S05]  /*a9a0*/  SHF.R.U32.HI R9, RZ, R10, R9 ;  /* 0x0000000aff097219 */ /* 0x000fca0000011609 */
[----:B------:R-:W1:Y:S01]  /*a9b0*/  LDC R24, c[0x0][0x648] ;  /* 0x00019200ff187b82 */ /* 0x000e620000000800 */
[-CC-:B--2---:R-:W-:Y:S02]  /*a9c0*/  SHF.R.U64 R23, R14, R12.reuse, R9.reuse ;  /* 0x0000000c0e177219 */ /* 0x184fe40000001209 */
[----:B------:R-:W-:-:S05]  /*a9d0*/  SHF.R.U32.HI R6, RZ, R12, R9 ;  /* 0x0000000cff067219 */ /* 0x000fca0000011609 */
[----:B------:R-:W2:Y:S01]  /*a9e0*/  LDC R26, c[0x0][0x638] ;  /* 0x00018e00ff1a7b82 */ /* 0x000ea20000000800 */
[-C--:B---3--:R-:W-:Y:S02]  /*a9f0*/  SHF.L.U32 R8, R8, R27.reuse, RZ ;  /* 0x0000001b08087219 */ /* 0x088fe400000006ff */
[-CC-:B------:R-:W-:Y:S02]  /*aa00*/  SHF.R.U64 R25, R23, R27.reuse, R6.reuse ;  /* 0x0000001b17197219 */ /* 0x180fe40000001206 */
[----:B------:R-:W-:Y:S02]  /*aa10*/  LOP3.LUT R32, RZ, R8, RZ, 0x33, !PT ;  /* 0x00000008ff207212 */ /* 0x000fe400078e33ff */
[----:B------:R-:W-:Y:S01]  /*aa20*/  SHF.R.U32.HI R9, RZ, R27, R6 ;  /* 0x0000001bff097219 */ /* 0x000fe20000011606 */
[----:B------:R-:W3:Y:S01]  /*aa30*/  LDC R31, c[0x0][0x610] ;  /* 0x00018400ff1f7b82 */ /* 0x000ee20000000800 */
[----:B------:R-:W-:Y:S01]  /*aa40*/  IMAD.MOV.U32 R8, RZ, RZ, R25 ;  /* 0x000000ffff087224 */ /* 0x000fe200078e0019 */
[----:B------:R-:W-:Y:S06]  /*aa50*/  @!P0 BRA `(.L_x_295) ;  /* 0x0000000000288947 */ /* 0x000fec0003800000 */
        /* <DEDUP_REMOVED lines=10> */
.L_x_295:
[----:B------:R-:W-:Y:S01]  /*ab00*/  ISETP.NE.AND P0, PT, R2, 0x1, PT ;  /* 0x000000010200780c */ /* 0x000fe20003f05270 */
[----:B------:R-:W-:Y:S01]  /*ab10*/  IMAD.MOV.U32 R13, RZ, RZ, R22 ;  /* 0x000000ffff0d7224 */ /* 0x000fe200078e0016 */
[----:B-1----:R-:W-:Y:S01]  /*ab20*/  SHF.R.U64 R6, R8, R24, R9 ;  /* 0x0000001808067219 */ /* 0x002fe20000001209 */
[----:B0-----:R-:W-:Y:S01]  /*ab30*/  VIADD R9, R20, 0xffffffff ;  /* 0xffffffff14097836 */ /* 0x001fe20000000000 */
[----:B------:R-:W-:Y:S02]  /*ab40*/  SHF.L.U32 R30, R30, R27, RZ ;  /* 0x0000001b1e1e7219 */ /* 0x000fe400000006ff */
[----:B------:R-:W-:Y:S01]  /*ab50*/  LOP3.LUT R5, R23, R32, RZ, 0xc0, !PT ;  /* 0x0000002017057212 */ /* 0x000fe200078ec0ff */
[----:B------:R-:W-:-:S04]  /*ab60*/  IMAD.MOV R8, RZ, RZ, -R6 ;  /* 0x000000ffff087224 */ /* 0x000fc800078e0a06 */
[----:B------:R-:W-:Y:S01]  /*ab70*/  IMAD R6, R30, R6, R5 ;  /* 0x000000061e067224 */ /* 0x000fe200078e0205 */
[----:B------:R-:W-:Y:S01]  /*ab80*/  LOP3.LUT R5, R14, R9, RZ, 0xc0, !PT ;  /* 0x000000090e057212 */ /* 0x000fe200078ec0ff */
[----:B------:R-:W-:Y:S02]  /*ab90*/  @P0 IMAD R3, R7, R21, R4 ;  /* 0x0000001507030224 */ /* 0x000fe400078e0204 */
[----:B--2---:R-:W-:Y:S02]  /*aba0*/  IMAD R4, R8, R26, R25 ;  /* 0x0000001a08047224 */ /* 0x004fe400078e0219 */
[----:B---3--:R-:W-:Y:S02]  /*abb0*/  IMAD R3, R6, R31, R3 ;  /* 0x0000001f06037224 */ /* 0x008fe400078e0203 */
[----:B------:R-:W-:Y:S02]  /*abc0*/  IMAD R4, R4, R20, R5 ;  /* 0x0000001404047224 */ /* 0x000fe400078e0205 */
[----:B------:R-:W-:-:S03]  /*abd0*/  IMAD.MOV.U32 R6, RZ, RZ, 0x1 ;  /* 0x00000001ff067424 */ /* 0x000fc600078e00ff */
[----:B------:R-:W-:Y:S02]  /*abe0*/  SEL R20, R4, R3, !P0 ;  /* 0x0000000304147207 */ /* 0x000fe40004000000 */
[----:B------:R-:W-:-:S07]  /*abf0*/  SEL R11, R3, R4, !P0 ;  /* 0x00000004030b7207 */ /* 0x000fce0004000000 */
.L_x_293:
[----:B------:R-:W-:-:S08]  /*ac00*/  NOP ;  /* 0x0000000000007918 */ /* 0x000fd00000000000 */
[----:B------:R-:W0:-:S00]  /*ac10*/  USETMAXREG.DEALLOC.CTAPOOL 0x28 ;  /* 0x00000028000079c8 */ /* 0x000e0000080e0500 */
[----:B0-----:R-:W-:-:S13]  /*ac20*/  ISETP.NE.AND P0, PT, R0, RZ, PT ;  /* 0x000000ff0000720c */ /* 0x001fda0003f05270 */
[----:B------:R-:W-:Y:S05]  /*ac30*/  @P0 EXIT ;  /* 0x000000000000094d */ /* 0x000fea0003800000 */
[----:B------:R-:W-:Y:S01]  /*ac40*/  LOP3.LUT P0, RZ, R6, 0xff, RZ, 0xc0, !PT ;  /* 0x000000ff06ff7812 */ /* 0x000fe2000780c0ff */
[----:B------:R-:W-:Y:S02]  /*ac50*/  IMAD.MOV.U32 R0, RZ, RZ, 0x1 ;  /* 0x00000001ff007424 */ /* 0x000fe400078e00ff */
[----:B------:R-:W-:-:S10]  /*ac60*/  IMAD.MOV.U32 R12, RZ, RZ, RZ ;  /* 0x000000ffff0c7224 */ /* 0x000fd400078e00ff */
[----:B------:R-:W-:Y:S05]  /*ac70*/  @!P0 BRA `(.L_x_296) ;  /* 0x0000000c00ac8947 */ /* 0x000fea0003800000 */
[----:B------:R-:W0:Y:S01]  /*ac80*/  LDC R0, c[0x0][0x28c] ;  /* 0x0000a300ff007b82 */ /* 0x000e220000000800 */
[----:B------:R-:W-:Y:S01]  /*ac90*/  ULDC UR5, c[0x0][0x658] ;  /* 0x0001960000057ab9 */ /* 0x000fe20000000800 */
[----:B------:R-:W-:Y:S01]  /*aca0*/  UMOV UR11, 0xffffffff ;  /* 0xffffffff000b7882 */ /* 0x000fe20000000000 */
[----:B------:R-:W-:Y:S01]  /*acb0*/  UMOV UR14, 0x1 ;  /* 0x00000001000e7882 */ /* 0x000fe20000000000 */
[----:B------:R-:W-:Y:S01]  /*acc0*/  USHF.L.U32 UR11, UR11, UR5, URZ ;  /* 0x000000050b0b7299 */ /* 0x000fe2000800063f */
[----:B------:R-:W-:Y:S01]  /*acd0*/  BSSY B0, `(.L_x_296) ;  /* 0x00000e5000007945 */ /* 0x000fe20003800000 */
[----:B------:R-:W-:Y:S01]  /*ace0*/  ULDC UR9, c[0x0][0xc] ;  /* 0x0000030000097ab9 */ /* 0x000fe20000000800 */
[----:B------:R-:W-:Y:S01]  /*acf0*/  ULDC UR12, c[0x0][0x10] ;  /* 0x00000400000c7ab9 */ /* 0x000fe20000000800 */
[----:B------:R-:W1:Y:S01]  /*ad00*/  S2UR UR8, SR_CgaCtaId ;  /* 0x00000000000879c3 */ /* 0x000e620000008800 */
[----:B------:R-:W-:Y:S01]  /*ad10*/  ULOP3.LUT UR13, URZ, UR11, URZ, 0x33, !UPT ;  /* 0x0000000b3f0d7292 */ /* 0x000fe2000f8e333f */
[----:B------:R-:W-:Y:S01]  /*ad20*/  IMAD.MOV.U32 R10, RZ, RZ, 0x1 ;  /* 0x00000001ff0a7424 */ /* 0x000fe200078e00ff */
[----:B------:R-:W-:Y:S01]  /*ad30*/  LOP3.LUT R9, R19, 0x2, RZ, 0xfc, !PT ;  /* 0x0000000213097812 */ /* 0x000fe200078efcff */
[----:B------:R-:W-:Y:S01]  /*ad40*/  IMAD.MOV.U32 R12, RZ, RZ, RZ ;  /* 0x000000ffff0c7224 */ /* 0x000fe200078e00ff */
[----:B------:R-:W-:Y:S01]  /*ad50*/  ULDC UR4, c[0x0][0x600] ;  /* 0x0001800000047ab9 */ /* 0x000fe20000000800 */
[----:B------:R-:W-:Y:S01]  /*ad60*/  UMOV UR30, 0x5 ;  /* 0x00000005001e7882 */ /* 0x000fe20000000000 */
[----:B------:R-:W-:-:S02]  /*ad70*/  UIADD3 UR4, UR4, -0x1, URZ ;  /* 0xffffffff04047890 */ /* 0x000fc4000fffe03f */
[----:B------:R-:W-:Y:S01]  /*ad80*/  USHF.L.U32 UR5, UR14, UR5, URZ ;  /* 0x000000050e057299 */ /* 0x000fe2000800063f */
[----:B------:R-:W-:Y:S01]  /*ad90*/  ULDC.64 UR40, c[0x0][0x198] ;  /* 0x0000660000287ab9 */ /* 0x000fe20000000a00 */
[----:B0-----:R-:W-:-:S05]  /*ada0*/  VIADD R0, R0, 0x7f ;  /* 0x0000007f00007836 */ /* 0x001fca0000000000 */
[----:B------:R-:W-:Y:S01]  /*adb0*/  SHF.R.S32.HI R3, RZ, 0x1f, R0 ;  /* 0x0000001fff037819 */ /* 0x000fe20000011400 */
[----:B-1----:R-:W-:-:S03]  /*adc0*/  ULOP3.LUT UR10, UR8, 0x1, URZ, 0xc0, !UPT ;  /* 0x00000001080a7892 */ /* 0x002fc6000f8ec03f */
[----:B------:R-:W-:Y:S01]  /*add0*/  LEA.HI R3, R3, R0, RZ, 0x7 ;  /* 0x0000000003037211 */ /* 0x000fe200078f38ff */
[----:B------:R-:W-:Y:S01]  /*ade0*/  USHF.R.U32.HI UR37, URZ, 0x1, UR8 ;  /* 0x000000013f257899 */ /* 0x000fe20008011608 */
[----:B------:R-:W-:Y:S01]  /*adf0*/  IMAD.MOV.U32 R0, RZ, RZ, 0x1 ;  /* 0x00000001ff007424 */ /* 0x000fe200078e00ff */
[----:B------:R-:W-:Y:S01]  /*ae00*/  USHF.L.U32 UR6, UR8, 0x7, URZ ;  /* 0x0000000708067899 */ /* 0x000fe2000800063f */
[----:B------:R-:W-:Y:S01]  /*ae10*/  SHF.R.S32.HI R3, RZ, 0x7, R3 ;  /* 0x00000007ff037819 */ /* 0x000fe20000011403 */
[----:B------:R-:W-:Y:S02]  /*ae20*/  USHF.L.U32 UR7, UR8, 0xd, URZ ;  /* 0x0000000d08077899 */ /* 0x000fe4000800063f */
[----:B------:R-:W-:Y:S02]  /*ae30*/  ULOP3.LUT UR8, UR8, 0xfffffffe, URZ, 0xc0, !UPT ;  /* 0xfffffffe08087892 */ /* 0x000fe4000f8ec03f */
[----:B------:R-:W-:Y:S01]  /*ae40*/  UISETP.GT.U32.AND UP0, UPT, UR10, 0xffff, UPT ;  /* 0x0000ffff0a00788c */ /* 0x000fe2000bf04070 */
[----:B------:R-:W-:Y:S01]  /*ae50*/  VIADD R8, R3, 0x1 ;  /* 0x0000000103087836 */ /* 0x000fe20000000000 */
[----:B------:R-:W-:-:S02]  /*ae60*/  USHF.L.U32 UR21, UR14, UR8, URZ ;  /* 0x000000080e157299 */ /* 0x000fc4000800063f */
[----:B------:R-:W-:Y:S02]  /*ae70*/  ULOP3.LUT UR11, UR8, 0x1, URZ, 0xfc, !UPT ;  /* 0x00000001080b7892 */ /* 0x000fe4000f8efc3f */
[----:B------:R-:W-:Y:S02]  /*ae80*/  UIMAD.WIDE.U32 UR8, UR9, UR12, URZ ;  /* 0x0000000c090872a5 */ /* 0x000fe4000f8e003f */
[----:B------:R-:W-:Y:S01]  /*ae90*/  USEL UR10, UR10, 0xffff, !UP0 ;  /* 0x0000ffff0a0a7887 */ /* 0x000fe2000c000000 */
[----:B------:R-:W-:Y:S01]  /*aea0*/  ULDC UR12, c[0x0][0x14] ;  /* 0x00000500000c7ab9 */ /* 0x000fe20000000800 */
[----:B------:R-:W-:Y:S02]  /*aeb0*/  USHF.L.U32 UR11, UR14, UR11, URZ ;  /* 0x0000000b0e0b7299 */ /* 0x000fe4000800063f */
[----:B------:R-:W-:Y:S02]  /*aec0*/  UIMAD.WIDE.U32 UR38, UR8, UR12, URZ ;  /* 0x0000000c082672a5 */ /* 0x000fe4000f8e003f */
[----:B------:R-:W-:-:S02]  /*aed0*/  UIMAD UR29, UR9, UR12, URZ ;  /* 0x0000000c091d72a4 */ /* 0x000fc4000f8e023f */
[----:B------:R-:W-:Y:S02]  /*aee0*/  ULOP3.LUT UR10, UR10, 0xffff, URZ, 0xc0, !UPT ;  /* 0x0000ffff0a0a7892 */ /* 0x000fe4000f8ec03f */
[----:B------:R-:W-:Y:S02]  /*aef0*/  ULOP3.LUT UR6, UR6, 0x80, URZ, 0xc0, !UPT ;  /* 0x0000008006067892 */ /* 0x000fe4000f8ec03f */
[----:B------:R-:W-:Y:S02]  /*af00*/  ULOP3.LUT UR7, UR7, 0x2000, URZ, 0xc0, !UPT ;  /* 0x0000200007077892 */ /* 0x000fe4000f8ec03f */
[----:B------:R-:W-:Y:S02]  /*af10*/  ULOP3.LUT UR21, UR21, UR11, URZ, 0xfc, !UPT ;  /* 0x0000000b15157292 */ /* 0x000fe4000f8efc3f */
[----:B------:R-:W-:Y:S02]  /*af20*/  UIADD3 UR29, UR39, UR29, URZ ;  /* 0x0000001d271d7290 */ /* 0x000fe4000fffe03f */
[----:B------:R-:W-:-:S12]  /*af30*/  USHF.L.U32 UR30, UR30, UR10, URZ ;  /* 0x0000000a1e1e7299 */ /* 0x000fd8000800063f */
.L_x_307:
[----:B------:R-:W-:-:S03]  /*af40*/  UMOV UR8, 0xffffffff ;  /* 0xffffffff00087882 */ /* 0x000fc60000000000 */
[----:B------:R-:W-:Y:S05]  /*af50*/  BRA.DIV UR8, `(.L_x_297) ;  /* 0x0000000e08b87947 */ /* 0x000fea000b800000 */
[----:B------:R-:W-:-:S13]  /*af60*/  ELECT P6, URZ, PT ;  /* 0x00000000003f782f */ /* 0x000fda00038c0000 */
.L_x_317:
[----:B------:R-:W0:Y:S01]  /*af70*/  LDC R4, c[0x0][0x28c] ;  /* 0x0000a300ff047b82 */ /* 0x000e220000000800 */
[----:B------:R-:W-:Y:S01]  /*af80*/  BSSY B1, `(.L_x_298) ;  /* 0x0000048000017945 */ /* 0x000fe20003800000 */
[----:B0-----:R-:W-:-:S13]  /*af90*/  ISETP.LT.OR P6, PT, R4, 0x1, !P6 ;  /* 0x000000010400780c */ /* 0x001fda00077c1670 */
[----:B------:R-:W-:Y:S05]  /*afa0*/  @P6 BRA `(.L_x_299) ;  /* 0x0000000400146947 */ /* 0x000fea0003800000 */
[----:B------:R-:W-:Y:S01]  /*afb0*/  LEA R11, R11, UR37, 0x1 ;  /* 0x000000250b0b7c11 */ /* 0x000fe2000f8e08ff */
[----:B------:R-:W-:Y:S01]  /*afc0*/  IMAD.MOV.U32 R21, RZ, RZ, RZ ;  /* 0x000000ffff157224 */ /* 0x000fe200078e00ff */
[----:B------:R-:W-:Y:S01]  /*afd0*/  LEA R20, R20, UR6, 0x8 ;  /* 0x0000000614147c11 */ /* 0x000fe2000f8e40ff */
[----:B------:R-:W-:Y:S02]  /*afe0*/  IMAD.MOV.U32 R4, RZ, RZ, R8 ;  /* 0x000000ffff047224 */ /* 0x000fe400078e0008 */
[----:B------:R-:W-:Y:S02]  /*aff0*/  IMAD.MOV.U32 R5, RZ, RZ, R0 ;  /* 0x000000ffff057224 */ /* 0x000fe400078e0000 */
[----:B------:R-:W-:Y:S02]  /*b000*/  IMAD.MOV.U32 R6, RZ, RZ, R12 ;  /* 0x000000ffff067224 */ /* 0x000fe400078e000c */
[----:B------:R-:W-:-:S07]  /*b010*/  IMAD.SHL.U32 R15, R11, 0x40, RZ ;  /* 0x000000400b0f7824 */ /* 0x000fce00078e00ff */
.L_x_302:
[----:B------:R-:W0:Y:S01]  /*b020*/  S2R R14, SR_CgaCtaId ;  /* 0x00000000000e7919 */ /* 0x000e220000008800 */
[----:B------:R-:W-:Y:S02]  /*b030*/  MOV R7, 0x400 ;  /* 0x0000040000077802 */ /* 0x000fe40000000f00 */
[----:B------:R-:W-:-:S13]  /*b040*/  LOP3.LUT P1, RZ, R18, 0x7f, RZ, 0xc0, !PT ;  /* 0x0000007f12ff7812 */ /* 0x000fda000782c0ff */
[----:B------:R-:W1:Y:S01]  /*b050*/  @!P1 LDC R11, c[0x0][0x500] ;  /* 0x00014000ff0b9b82 */ /* 0x000e620000000800 */
[----:B0-----:R-:W-:Y:S02]  /*b060*/  LEA R22, R14, R7, 0x18 ;  /* 0x000000070e167211 */ /* 0x001fe400078ec0ff */
[----:B------:R-:W-:-:S03]  /*b070*/  SHF.L.U32 R7, R5, 0x1f, RZ ;  /* 0x0000001f05077819 */ /* 0x000fc600000006ff */
[----:B------:R-:W-:-:S04]  /*b080*/  IMAD R14, R6, 0x8, R22 ;  /* 0x00000008060e7824 */ /* 0x000fc800078e0216 */
[----:B------:R-:W0:Y:S02]  /*b090*/  SYNCS.PHASECHK.TRANS64.TRYWAIT P0, [R14+URZ+0x18], R7 ;  /* 0x000018070e0075a7 */ /* 0x000e24000800017f */
[----:B01----:R-:W-:Y:S05]  /*b0a0*/  @!P0 BRA `(.L_x_300) ;  /* 0x0000000c00848947 */ /* 0x003fea0003800000 */
.L_x_318:
[----:B0-----:R-:W-:Y:S01]  /*b0b0*/  PRMT R7, R9, 0x9910, RZ ;  /* 0x0000991009077816 */ /* 0x001fe200000000ff */
[----:B------:R0:W-:Y:S03]  /*b0c0*/  @!P1 SYNCS.ARRIVE.TRANS64 RZ, [R14+URZ], R11 ;  /* 0x0000000b0eff99a7 */ /* 0x0001e6000800003f */
[----:B------:R-:W-:-:S13]  /*b0d0*/  ISETP.NE.AND P0, PT, R7, 0x2, PT ;  /* 0x000000020700780c */ /* 0x000fda0003f05270 */
[----:B0-----:R-:W-:Y:S05]  /*b0e0*/  @P0 BRA `(.L_x_301) ;  /* 0x0000000000040947 */ /* 0x001fea0003800000 */
[----:B------:R-:W-:Y:S01]  /*b0f0*/  BPT.TRAP 0x1 ;  /* 0x000000040000795c */ /* 0x000fe20000300000 */
.L_x_301:
[----:B------:R-:W-:Y:S01]  /*b100*/  LEA R7, R6, UR37, 0x2 ;  /* 0x0000002506077c11 */ /* 0x000fe2000f8e10ff */
[----:B------:R-:W-:Y:S01]  /*b110*/  VIADD R4, R4, 0xffffffff ;  /* 0xffffffff04047836 */ /* 0x000fe20000000000 */
[----:B------:R-:W-:Y:S01]  /*b120*/  LEA R11, R6, UR7, 0xf ;  /* 0x00000007060b7c11 */ /* 0x000fe2000f8e78ff */
[----:B------:R-:W-:Y:S01]  /*b130*/  UIADD3 UR14, UP0, UR40, 0xf0, URZ ;  /* 0x000000f0280e7890 */ /* 0x000fe2000ff1e03f */
[----:B------:R-:W-:Y:S01]  /*b140*/  R2UR UR34, R21 ;  /* 0x00000000152272ca */ /* 0x000fe200000e0000 */
[----:B------:R-:W-:Y:S01]  /*b150*/  IMAD.SHL.U32 R7, R7, 0x1000, RZ ;  /* 0x0000100007077824 */ /* 0x000fe200078e00ff */
[----:B------:R-:W-:Y:S01]  /*b160*/  R2UR UR33, R14 ;  /* 0x000000000e2172ca */ /* 0x000fe200000e0000 */
[--C-:B------:R-:W-:Y:S01]  /*b170*/  IMAD R11, R11, 0x2, R22.reuse ;  /* 0x000000020b0b7824 */ /* 0x100fe200078e0216 */
[----:B------:R-:W-:Y:S01]  /*b180*/  R2UR UR36, R13 ;  /* 0x000000000d2472ca */ /* 0x000fe200000e0000 */
[----:B------:R-:W-:Y:S01]  /*b190*/  IMAD R7, R7, 0x2, R22 ;  /* 0x0000000207077824 */ /* 0x000fe200078e0216 */
[----:B------:R-:W-:Y:S01]  /*b1a0*/  R2UR UR35, R15 ;  /* 0x000000000f2372ca */ /* 0x000fe200000e0000 */
[----:B------:R-:W-:Y:S01]  /*b1b0*/  UIADD3 UR42, UP1, UR40, 0x1f0, URZ ;  /* 0x000001f0282a7890 */ /* 0x000fe2000ff3e03f */
[----:B------:R-:W-:Y:S01]  /*b1c0*/  R2UR UR8, R11 ;  /* 0x000000000b0872ca */ /* 0x000fe200000e0000 */
[----:B------:R-:W-:Y:S01]  /*b1d0*/  UIADD3.X UR15, URZ, UR41, URZ, UP0, !UPT ;  /* 0x000000293f0f7290 */ /* 0x000fe200087fe43f */
[----:B------:R-:W-:Y:S01]  /*b1e0*/  R2UR UR24, R7 ;  /* 0x00000000071872ca */ /* 0x000fe200000e0000 */
[----:B------:R-:W-:Y:S01]  /*b1f0*/  UPRMT UR31, URZ, 0x5410, UR30 ;  /* 0x000054103f1f7896 */ /* 0x000fe2000800001e */
[----:B------:R-:W-:Y:S01]  /*b200*/  R2UR UR19, R20 ;  /* 0x00000000141372ca */ /* 0x000fe200000e0000 */
[----:B------:R-:W-:Y:S01]  /*b210*/  UIADD3 UR26, UR34, 0x40, URZ ;  /* 0x00000040221a7890 */ /* 0x000fe2000fffe03f */
[----:B------:R-:W-:Y:S01]  /*b220*/  ISETP.GT.AND P1, PT, R4, 0x1, PT ;  /* 0x000000010400780c */ /* 0x000fe20003f24270 */
[----:B------:R-:W-:Y:S01]  /*b230*/  UIADD3.X UR43, URZ, UR41, URZ, UP1, !UPT ;  /* 0x000000293f2b7290 */ /* 0x000fe20008ffe43f */
[----:B------:R-:W-:Y:S01]  /*b240*/  VIADD R6, R6, 0x1 ;  /* 0x0000000106067836 */ /* 0x000fe20000000000 */
[----:B------:R-:W-:Y:S01]  /*b250*/  UPRMT UR44, URZ, 0x5410, UR21 ;  /* 0x000054103f2c7896 */ /* 0x000fe20008000015 */
[----:B------:R-:W-:Y:S01]  /*b260*/  VIADD R21, R21, 0x80 ;  /* 0x0000008015157836 */ /* 0x000fe20000000000 */
[----:B------:R-:W-:Y:S01]  /*b270*/  UMOV UR22, 0x0 ;  /* 0x0000000000167882 */ /* 0x000fe20000000000 */
[----:B------:R-:W-:Y:S01]  /*b280*/  UMOV UR23, 0x10000000 ;  /* 0x1000000000177882 */ /* 0x000fe20000000000 */
[----:B------:R-:W-:Y:S01]  /*b290*/  UIADD3 UR16, UR8, 0x18100, URZ ;  /* 0x0001810008107890 */ /* 0x000fe2000fffe03f */
[----:B------:R-:W-:Y:S01]  /*b2a0*/  ISETP.NE.AND P0, PT, R6, 0x3, PT ;  /* 0x000000030600780c */ /* 0x000fe20003f05270 */
[----:B------:R-:W-:-:S02]  /*b2b0*/  UIADD3 UR32, UR24, 0x100, URZ ;  /* 0x0000010018207890 */ /* 0x000fc4000fffe03f */
[----:B------:R-:W-:Y:S01]  /*b2c0*/  UIADD3 UR24, UR24, 0x4100, URZ ;  /* 0x0000410018187890 */ /* 0x000fe2000fffe03f */
[----:B------:R-:W-:Y:S01]  /*b2d0*/  SEL R14, RZ, 0x1, P0 ;  /* 0x00000001ff0e7807 */ /* 0x000fe20000000000 */
[----:B------:R-:W-:Y:S01]  /*b2e0*/  UIADD3 UR8, UR8, 0x20100, URZ ;  /* 0x0002010008087890 */ /* 0x000fe2000fffe03f */
[----:B------:R-:W-:Y:S01]  /*b2f0*/  SEL R6, R6, RZ, P0 ;  /* 0x000000ff06067207 */ /* 0x000fe20000000000 */
[----:B------:R-:W-:Y:S01]  /*b300*/  UMOV UR25, UR33 ;  /* 0x0000002100197c82 */ /* 0x000fe20008000000 */
[----:B------:R-:W-:Y:S01]  /*b310*/  UMOV UR28, UR36 ;  /* 0x00000024001c7c82 */ /* 0x000fe20008000000 */
[----:B------:R-:W-:Y:S01]  /*b320*/  UMOV UR27, UR35 ;  /* 0x00000023001b7c82 */ /* 0x000fe20008000000 */
[----:B------:R-:W-:Y:S01]  /*b330*/  UMOV UR17, UR33 ;  /* 0x0000002100117c82 */ /* 0x000fe20008000000 */
[----:B------:R-:W-:Y:S01]  /*b340*/  UMOV UR18, UR34 ;  /* 0x0000002200127c82 */ /* 0x000fe20008000000 */
[----:B------:R-:W-:Y:S01]  /*b350*/  UMOV UR20, UR36 ;  /* 0x0000002400147c82 */ /* 0x000fe20008000000 */
[----:B------:R0:W-:Y:S01]  /*b360*/  UTMALDG.3D.MULTICAST [UR32], [UR14], UR31, desc[UR22] ;  /* 0x000016200e0073b4 */ /* 0x0001e2000801181f */
[----:B------:R-:W-:Y:S01]  /*b370*/  UMOV UR9, UR33 ;  /* 0x0000002100097c82 */ /* 0x000fe20008000000 */
[----:B------:R-:W-:Y:S01]  /*b380*/  UMOV UR11, UR19 ;  /* 0x00000013000b7c82 */ /* 0x000fe20008000000 */
[----:B------:R-:W-:Y:S01]  /*b390*/  UMOV UR12, UR36 ;  /* 0x00000024000c7c82 */ /* 0x000fe20008000000 */
[----:B------:R-:W-:Y:S01]  /*b3a0*/  UMOV UR10, UR26 ;  /* 0x0000001a000a7c82 */ /* 0x000fe20008000000 */
[----:B------:R-:W-:Y:S01]  /*b3b0*/  LOP3.LUT R5, R5, R14, RZ, 0x3c, !PT ;  /* 0x0000000e05057212 */ /* 0x000fe200078e3cff */
[----:B------:R0:W-:Y:S01]  /*b3c0*/  UTMALDG.3D.MULTICAST [UR24], [UR14], UR31, desc[UR22] ;  /* 0x000016180e0073b4 */ /* 0x0001e2000801181f */
[----:B------:R0:W-:Y:S01]  /*b3d0*/  UTMALDG.3D.MULTICAST [UR16], [UR42], UR44, desc[UR22] ;  /* 0x000016102a0073b4 */ /* 0x0001e2000801182c */
[----:B------:R0:W-:Y:S02]  /*b3e0*/  UTMALDG.3D.MULTICAST [UR8], [UR42], UR44, desc[UR22] ;  /* 0x000016082a0073b4 */ /* 0x0001e4000801182c */
[----:B0-----:R-:W-:Y:S05]  /*b3f0*/  @P1 BRA `(.L_x_302) ;  /* 0xfffffffc00081947 */ /* 0x001fea000383ffff */
.L_x_299:
[----:B------:R-:W-:Y:S05]  /*b400*/  BSYNC B1 ;  /* 0x0000000000017941 */ /* 0x000fea0003800000 */
.L_x_298:
[----:B------:R-:W-:Y:S01]  /*b410*/  LOP3.LUT P1, RZ, R10, 0xff, RZ, 0xc0, !PT ;  /* 0x000000ff0aff7812 */ /* 0x000fe2000782c0ff */
[C---:B------:R-:W-:Y:S01]  /*b420*/  IMAD.IADD R12, R3.reuse, 0x1, R12 ;  /* 0x00000001030c7824 */ /* 0x040fe200078e020c */
[----:B------:R-:W-:Y:S01]  /*b430*/  ULDC.64 UR8, c[0x0][0x650] ;  /* 0x0001940000087ab9 */ /* 0x000fe20000000a00 */
[C---:B------:R-:W-:Y:S01]  /*b440*/  ISETP.GE.U32.AND P2, PT, R3.reuse, 0x3, PT ;  /* 0x000000030300780c */ /* 0x040fe20003f46070 */
[----:B------:R-:W-:Y:S01]  /*b450*/  BSSY B1, `(.L_x_303) ;  /* 0x000006a000017945 */ /* 0x000fe20003800000 */
[----:B------:R-:W-:Y:S01]  /*b460*/  IMAD.MOV.U32 R11, RZ, RZ, -0x1 ;  /* 0xffffffffff0b7424 */ /* 0x000fe200078e00ff */
[----:B------:R-:W-:Y:S01]  /*b470*/  ISETP.GT.U32.AND P0, PT, R12, 0x2, PT ;  /* 0x000000020c00780c */ /* 0x000fe20003f04070 */
[----:B------:R-:W-:Y:S01]  /*b480*/  IMAD.MOV.U32 R20, RZ, RZ, -0x1 ;  /* 0xffffffffff147424 */ /* 0x000fe200078e00ff */
[----:B------:R-:W-:Y:S01]  /*b490*/  PRMT R10, RZ, 0x7610, R10 ;  /* 0x00007610ff0a7816 */ /* 0x000fe2000000000a */
[----:B------:R-:W-:Y:S01]  /*b4a0*/  IMAD.MOV.U32 R13, RZ, RZ, -0x1 ;  /* 0xffffffffff0d7424 */ /* 0x000fe200078e00ff */
[----:B------:R-:W-:-:S03]  /*b4b0*/  ISETP.LT.U32.AND P0, PT, R3, 0x3, P0 ;  /* 0x000000030300780c */ /* 0x000fc60000701070 */
[----:B------:R-:W0:Y:S01]  /*b4c0*/  @P1 S2R R5, SR_CgaCtaId ;  /* 0x0000000000051919 */ /* 0x000e220000008800 */
[----:B------:R-:W-:-:S04]  /*b4d0*/  @P1 MOV R4, 0x400 ;  /* 0x0000040000041802 */ /* 0x000fc80000000f00 */
[----:B0-----:R-:W-:Y:S01]  /*b4e0*/  @P1 LEA R6, R5, R4, 0x18 ;  /* 0x0000000405061211 */ /* 0x001fe200078ec0ff */
[----:B------:R-:W-:-:S03]  /*b4f0*/  IMAD.WIDE.U32 R4, R12, -0x55555555, RZ ;  /* 0xaaaaaaab0c047825 */ /* 0x000fc600078e00ff */
[----:B------:R0:W-:Y:S01]  /*b500*/  @P1 SYNCS.ARRIVE.TRANS64.A1T0 RZ, [R6+URZ+0x48], RZ ;  /* 0x000048ff06ff19a7 */ /* 0x0001e2000810003f */
[----:B------:R-:W-:Y:S02]  /*b510*/  IADD3 R16, P1, R16, UR38, RZ ;  /* 0x0000002610107c10 */ /* 0x000fe4000ff3e0ff */
[----:B------:R-:W-:Y:S02]  /*b520*/  SHF.R.U32.HI R7, RZ, 0x1, R5 ;  /* 0x00000001ff077819 */ /* 0x000fe40000011605 */
[----:B------:R-:W-:Y:S02]  /*b530*/  SEL R5, RZ, 0x1, !P0 ;  /* 0x00000001ff057807 */ /* 0x000fe40004000000 */
[----:B------:R-:W-:Y:S01]  /*b540*/  IADD3.X R17, R17, UR29, RZ, P1, !PT ;  /* 0x0000001d11117c10 */ /* 0x000fe20008ffe4ff */
[----:B------:R-:W-:Y:S01]  /*b550*/  IMAD R12, R7, -0x3, R12 ;  /* 0xfffffffd070c7824 */ /* 0x000fe200078e020c */
[----:B------:R-:W-:Y:S02]  /*b560*/  ISETP.GE.U32.AND P0, PT, R16, UR8, PT ;  /* 0x0000000810007c0c */ /* 0x000fe4000bf06070 */
[----:B------:R-:W-:-:S02]  /*b570*/  LOP3.LUT R0, R0, R5, RZ, 0x3c, !PT ;  /* 0x0000000500007212 */ /* 0x000fc400078e3cff */
[----:B------:R-:W-:Y:S02]  /*b580*/  ISETP.GE.U32.AND.EX P0, PT, R17, UR9, PT, P0 ;  /* 0x0000000911007c0c */ /* 0x000fe4000bf06100 */
[----:B------:R-:W-:Y:S02]  /*b590*/  @P2 LOP3.LUT R0, R0, 0x1, R7, 0x78, !PT ;  /* 0x0000000100002812 */ /* 0x000fe400078e7807 */
[----:B------:R-:W-:-:S09]  /*b5a0*/  PRMT R4, RZ, 0x7610, R4 ;  /* 0x00007610ff047816 */ /* 0x000fd20000000004 */
[----:B0-----:R-:W-:Y:S05]  /*b5b0*/  @P0 BRA `(.L_x_304) ;  /* 0x00000004004c0947 */ /* 0x001fea0003800000 */
[----:B------:R-:W0:Y:S01]  /*b5c0*/  S2R R14, SR_CTAID.X ;  /* 0x00000000000e7919 */ /* 0x000e220000002500 */
[----:B------:R-:W-:Y:S01]  /*b5d0*/  ULDC.64 UR8, c[0x0][0x628] ;  /* 0x00018a0000087ab9 */ /* 0x000fe20000000a00 */
[----:B------:R-:W1:Y:S01]  /*b5e0*/  LDC R15, c[0x0][0x144] ;  /* 0x00005100ff0f7b82 */ /* 0x000e620000000800 */
[----:B------:R-:W-:Y:S01]  /*b5f0*/  ISETP.NE.U32.AND P0, PT, RZ, UR8, PT ;  /* 0x00000008ff007c0c */ /* 0x000fe2000bf05070 */
[----:B------:R-:W2:Y:S01]  /*b600*/  S2R R11, SR_CTAID.Y ;  /* 0x00000000000b7919 */ /* 0x000ea20000002600 */
[----:B------:R-:W-:Y:S01]  /*b610*/  ULDC UR10, c[0x0][0x150] ;  /* 0x00005400000a7ab9 */ /* 0x000fe20000000800 */
[----:B------:R-:W-:Y:S01]  /*b620*/  ULDC UR11, c[0x0][0x630] ;  /* 0x00018c00000b7ab9 */ /* 0x000fe20000000800 */
[----:B------:R-:W-:Y:S01]  /*b630*/  ISETP.NE.AND.EX P0, PT, RZ, UR9, PT, P0 ;  /* 0x00000009ff007c0c */ /* 0x000fe2000bf05300 */
[----:B------:R-:W-:Y:S01]  /*b640*/  IMAD.MOV.U32 R4, RZ, RZ, R16 ;  /* 0x000000ffff047224 */ /* 0x000fe200078e0010 */
[----:B0-----:R-:W-:-:S05]  /*b650*/  I2FP.F32.U32 R5, R14 ;  /* 0x0000000e00057245 */ /* 0x001fca0000201000 */
[----:B------:R-:W-:Y:S01]  /*b660*/  FMUL R20, R5, UR10 ;  /* 0x0000000a05147c20 */ /* 0x000fe20008400000 */
[----:B------:R-:W-:-:S05]  /*b670*/  IMAD.MOV.U32 R5, RZ, RZ, R17 ;  /* 0x000000ffff057224 */ /* 0x000fca00078e0011 */
[----:B--2---:R-:W-:Y:S05]  /*b680*/  @!P0 BRA `(.L_x_305) ;  /* 0x0000000000288947 */ /* 0x004fea0003800000 */
[----:B------:R-:W-:Y:S02]  /*b690*/  ULDC UR10, c[0x0][0x634] ;  /* 0x00018d00000a7ab9 */ /* 0x000fe40000000800 */
[----:B------:R-:W-:-:S05]  /*b6a0*/  IADD3 R5, P0, R16, UR10, RZ ;  /* 0x0000000a10057c10 */ /* 0x000fca000ff1e0ff */
[----:B------:R-:W-:-:S04]  /*b6b0*/  IMAD.X R13, RZ, RZ, R17, P0 ;  /* 0x000000ffff0d7224 */ /* 0x000fc800000e0611 */
[----:B------:R-:W-:-:S04]  /*b6c0*/  IMAD.WIDE.U32 R6, R13, UR8, RZ ;  /* 0x000000080d067c25 */ /* 0x000fc8000f8e00ff */
[----:B------:R-:W-:-:S04]  /*b6d0*/  IMAD.WIDE.U32 R6, P0, R5, UR9, R6 ;  /* 0x0000000905067c25 */ /* 0x000fc8000f800006 */
[----:B------:R-:W-:-:S04]  /*b6e0*/  IMAD.WIDE.U32 R4, R5, UR8, RZ ;  /* 0x0000000805047c25 */ /* 0x000fc8000f8e00ff */
[----:B------:R-:W-:Y:S01]  /*b6f0*/  IMAD.MOV.U32 R4, RZ, RZ, R7 ;  /* 0x000000ffff047224 */ /* 0x000fe200078e0007 */
[----:B------:R-:W-:Y:S01]  /*b700*/  IADD3 RZ, P1, R5, R6, RZ ;  /* 0x0000000605ff7210 */ /* 0x000fe20007f3e0ff */
[----:B------:R-:W-:-:S04]  /*b710*/  IMAD.X R5, RZ, RZ, RZ, P0 ;  /* 0x000000ffff057224 */ /* 0x000fc800000e06ff */
[----:B------:R-:W-:-:S08]  /*b720*/  IMAD.WIDE.U32.X R4, R13, UR9, R4, P1 ;  /* 0x000000090d047c25 */ /* 0x000fd000088e0404 */
.L_x_305:
[--C-:B------:R-:W-:Y:S01]  /*b730*/  SHF.R.U64 R13, R4, UR11, R5.reuse ;  /* 0x0000000b040d7c19 */ /* 0x100fe20008001205 */
[----:B------:R-:W0:Y:S01]  /*b740*/  F2I.U32.TRUNC.NTZ R20, R20 ;  /* 0x0000001400147305 */ /* 0x000e22000020f000 */
[----:B------:R-:W-:Y:S01]  /*b750*/  SHF.R.U32.HI R4, RZ, UR11, R5 ;  /* 0x0000000bff047c19 */ /* 0x000fe20008011605 */
[----:B------:R-:W-:Y:S01]  /*b760*/  ULDC.64 UR8, c[0x0][0x620] ;  /* 0x0001880000087ab9 */ /* 0x000fe20000000a00 */
[----:B------:R-:W-:Y:S01]  /*b770*/  IADD3 R7, P0, RZ, -R13, RZ ;  /* 0x8000000dff077210 */ /* 0x000fe20007f1e0ff */
[----:B------:R-:W-:Y:S01]  /*b780*/  ULDC.64 UR10, c[0x0][0x640] ;  /* 0x00019000000a7ab9 */ /* 0x000fe20000000a00 */
[----:B------:R-:W2:Y:S03]  /*b790*/  LDC R22, c[0x0][0x148] ;  /* 0x00005200ff167b82 */ /* 0x000ea60000000800 */
[----:B------:R-:W-:Y:S01]  /*b7a0*/  IMAD.X R4, RZ, RZ, ~R4, P0 ;  /* 0x000000ffff047224 */ /* 0x000fe200000e0e04 */
[----:B------:R-:W-:-:S03]  /*b7b0*/  ISETP.NE.U32.AND P0, PT, RZ, UR10, PT ;  /* 0x0000000aff007c0c */ /* 0x000fc6000bf05070 */
[----:B------:R-:W-:Y:S01]  /*b7c0*/  IMAD R6, R4, UR8, RZ ;  /* 0x0000000804067c24 */ /* 0x000fe2000f8e02ff */
[----:B------:R-:W-:Y:S01]  /*b7d0*/  ISETP.NE.AND.EX P0, PT, RZ, UR11, PT, P0 ;  /* 0x0000000bff007c0c */ /* 0x000fe2000bf05300 */
[----:B------:R-:W-:Y:S01]  /*b7e0*/  IMAD.WIDE.U32 R4, R7, UR8, R16 ;  /* 0x0000000807047c25 */ /* 0x000fe2000f8e0010 */
[----:B------:R-:W-:-:S03]  /*b7f0*/  ULDC UR8, c[0x0][0x618] ;  /* 0x0001860000087ab9 */ /* 0x000fc60000000800 */
[----:B------:R-:W-:Y:S01]  /*b800*/  IMAD R7, R7, UR9, R6 ;  /* 0x0000000907077c24 */ /* 0x000fe2000f8e0206 */
[----:B------:R-:W-:Y:S01]  /*b810*/  ULDC UR9, c[0x0][0x154] ;  /* 0x0000550000097ab9 */ /* 0x000fe20000000800 */
[----:B0-----:R-:W-:Y:S02]  /*b820*/  IMAD.MOV R6, RZ, RZ, -R20 ;  /* 0x000000ffff067224 */ /* 0x001fe400078e0a14 */
[----:B------:R-:W-:Y:S02]  /*b830*/  IMAD.IADD R5, R5, 0x1, R7 ;  /* 0x0000000105057824 */ /* 0x000fe400078e0207 */
[----:B-1----:R-:W-:Y:S01]  /*b840*/  IMAD R14, R15, R6, R14 ;  /* 0x000000060f0e7224 */ /* 0x002fe200078e020e */
[----:B------:R-:W-:Y:S02]  /*b850*/  I2FP.F32.U32 R6, R11 ;  /* 0x0000000b00067245 */ /* 0x000fe40000201000 */
[--C-:B------:R-:W-:Y:S02]  /*b860*/  SHF.R.U64 R15, R4, UR8, R5.reuse ;  /* 0x00000008040f7c19 */ /* 0x100fe40008001205 */
[----:B------:R-:W-:Y:S01]  /*b870*/  SHF.R.U32.HI R4, RZ, UR8, R5 ;  /* 0x00000008ff047c19 */ /* 0x000fe20008011605 */
[----:B------:R-:W-:Y:S01]  /*b880*/  FMUL R6, R6, UR9 ;  /* 0x0000000906067c20 */ /* 0x000fe20008400000 */
[----:B------:R-:W-:-:S02]  /*b890*/  ULDC UR8, c[0x0][0x608] ;  /* 0x0001820000087ab9 */ /* 0x000fc40000000800 */
[--C-:B------:R-:W-:Y:S01]  /*b8a0*/  SHF.R.U64 R21, R15, UR8, R4.reuse ;  /* 0x000000080f157c19 */ /* 0x100fe20008001204 */
[----:B------:R0:W1:Y:S01]  /*b8b0*/  F2I.U32.TRUNC.NTZ R24, R6 ;  /* 0x0000000600187305 */ /* 0x000062000020f000 */
[----:B------:R-:W-:Y:S01]  /*b8c0*/  SHF.R.U32.HI R4, RZ, UR8, R4 ;  /* 0x00000008ff047c19 */ /* 0x000fe20008011604 */
[----:B------:R-:W-:-:S03]  /*b8d0*/  ULDC UR8, c[0x0][0x658] ;  /* 0x0001960000087ab9 */ /* 0x000fc60000000800 */
[--C-:B------:R-:W-:Y:S02]  /*b8e0*/  SHF.R.U64 R20, R21, UR8, R4.reuse ;  /* 0x0000000815147c19 */ /* 0x100fe40008001204 */
[----:B------:R-:W-:-:S03]  /*b8f0*/  SHF.R.U32.HI R23, RZ, UR8, R4 ;  /* 0x00000008ff177c19 */ /* 0x000fc60008011604 */
[----:B------:R-:W-:Y:S02]  /*b900*/  IMAD.MOV.U32 R4, RZ, RZ, R20 ;  /* 0x000000ffff047224 */ /* 0x000fe400078e0014 */
[----:B------:R-:W-:Y:S01]  /*b910*/  IMAD.MOV.U32 R5, RZ, RZ, R23 ;  /* 0x000000ffff057224 */ /* 0x000fe200078e0017 */
[----:B0-----:R-:W-:Y:S06]  /*b920*/  @!P0 BRA `(.L_x_306) ;  /* 0x0000000000288947 */ /* 0x001fec0003800000 */
        /* <DEDUP_REMOVED lines=10> */
.L_x_306:
[----:B------:R-:W-:Y:S01]  /*b9d0*/  ISETP.NE.AND P0, PT, R2, 0x1, PT ;  /* 0x000000010200780c */ /* 0x000fe20003f05270 */
[----:B------:R-:W-:Y:S01]  /*b9e0*/  ULDC UR8, c[0x0][0x648] ;  /* 0x0001920000087ab9 */ /* 0x000fe20000000800 */
[----:B-1----:R-:W-:Y:S01]  /*b9f0*/  IMAD.MOV R24, RZ, RZ, -R24 ;  /* 0x000000ffff187224 */ /* 0x002fe200078e0a18 */
[----:B------:R-:W-:Y:S01]  /*ba00*/  SHF.R.U64 R4, R4, UR8, R5 ;  /* 0x0000000804047c19 */ /* 0x000fe20008001205 */
[----:B------:R-:W-:Y:S01]  /*ba10*/  ULDC UR8, c[0x0][0x638] ;  /* 0x00018e0000087ab9 */ /* 0x000fe20000000800 */
[----:B------:R-:W-:Y:S01]  /*ba20*/  LOP3.LUT R21, R21, UR13, RZ, 0xc0, !PT ;  /* 0x0000000d15157c12 */ /* 0x000fe2000f8ec0ff */
[----:B------:R-:W-:Y:S02]  /*ba30*/  ULDC UR9, c[0x0][0x610] ;  /* 0x0001840000097ab9 */ /* 0x000fe40000000800 */
[----:B------:R-:W-:Y:S02]  /*ba40*/  IMAD.MOV R5, RZ, RZ, -R4 ;  /* 0x000000ffff057224 */ /* 0x000fe400078e0a04 */
[----:B------:R-:W-:-:S02]  /*ba50*/  IMAD R21, R4, UR5, R21 ;  /* 0x0000000504157c24 */ /* 0x000fc4000f8e0215 */
[----:B------:R-:W-:Y:S01]  /*ba60*/  IMAD R20, R5, UR8, R20 ;  /* 0x0000000805147c24 */ /* 0x000fe2000f8e0214 */
[----:B------:R-:W-:Y:S01]  /*ba70*/  ULDC UR8, c[0x0][0x600] ;  /* 0x0001800000087ab9 */ /* 0x000fe20000000800 */
[----:B--2---:R-:W-:Y:S01]  /*ba80*/  @P0 IMAD R14, R22, R24, R11 ;  /* 0x00000018160e0224 */ /* 0x004fe200078e020b */
[----:B------:R-:W-:Y:S01]  /*ba90*/  LOP3.LUT R11, R15, UR4, RZ, 0xc0, !PT ;  /* 0x000000040f0b7c12 */ /* 0x000fe2000f8ec0ff */
[----:B------:R-:W-:Y:S02]  /*baa0*/  IMAD.MOV.U32 R4, RZ, RZ, 0x1 ;  /* 0x00000001ff047424 */ /* 0x000fe400078e00ff */
[----:B------:R-:W-:Y:S02]  /*bab0*/  IMAD R14, R21, UR9, R14 ;  /* 0x00000009150e7c24 */ /* 0x000fe4000f8e020e */
[----:B------:R-:W-:-:S05]  /*bac0*/  IMAD R11, R20, UR8, R11 ;  /* 0x00000008140b7c24 */ /* 0x000fca000f8e020b */
[----:B------:R-:W-:Y:S02]  /*bad0*/  SEL R20, R11, R14, !P0 ;  /* 0x0000000e0b147207 */ /* 0x000fe40004000000 */
[----:B------:R-:W-:-:S07]  /*bae0*/  SEL R11, R14, R11, !P0 ;  /* 0x0000000b0e0b7207 */ /* 0x000fce0004000000 */
.L_x_304:
[----:B------:R-:W-:Y:S05]  /*baf0*/  BSYNC B1 ;  /* 0x0000000000017941 */ /* 0x000fea0003800000 */
.L_x_303:
[----:B------:R-:W-:-:S13]  /*bb00*/  LOP3.LUT P0, RZ, R4, 0xff, RZ, 0xc0, !PT ;  /* 0x000000ff04ff7812 */ /* 0x000fda000780c0ff */
[----:B------:R-:W-:Y:S05]  /*bb10*/  @P0 BRA `(.L_x_307) ;  /* 0xfffffff400080947 */ /* 0x000fea000383ffff */
[----:B------:R-:W-:Y:S05]  /*bb20*/  BSYNC B0 ;  /* 0x0000000000007941 */ /* 0x000fea0003800000 */
.L_x_296:
[----:B------:R-:W-:-:S03]  /*bb30*/  UMOV UR8, 0xffffffff ;  /* 0xffffffff00087882 */ /* 0x000fc60000000000 */
[----:B------:R-:W-:Y:S05]  /*bb40*/  BRA.DIV UR8, `(.L_x_308) ;  /* 0x0000000208f07947 */ /* 0x000fea000b800000 */
[----:B------:R-:W-:-:S13]  /*bb50*/  ELECT P6, URZ, PT ;  /* 0x00000000003f782f */ /* 0x000fda00038c0000 */
.L_x_321:
[----:B------:R-:W-:Y:S04]  /*bb60*/  BSSY B0, `(.L_x_309) ;  /* 0x0000022000007945 */ /* 0x000fe80003800000 */
[----:B------:R-:W-:Y:S05]  /*bb70*/  @!P6 BRA `(.L_x_310) ;  /* 0x000000000080e947 */ /* 0x000fea0003800000 */
[----:B------:R-:W-:-:S04]  /*bb80*/  LOP3.LUT R19, R19, 0x2, RZ, 0xfc, !PT ;  /* 0x0000000213137812 */ /* 0x000fc800078efcff */
[----:B------:R-:W-:-:S13]  /*bb90*/  ISETP.NE.AND P0, PT, R19, 0x3, PT ;  /* 0x000000031300780c */ /* 0x000fda0003f05270 */
[----:B------:R-:W-:Y:S05]  /*bba0*/  @!P0 BRA `(.L_x_311) ;  /* 0x0000000000048947 */ /* 0x000fea0003800000 */
[----:B------:R-:W-:Y:S01]  /*bbb0*/  BPT.TRAP 0x1 ;  /* 0x000000040000795c */ /* 0x000fe20000300000 */
.L_x_311:
[----:B------:R-:W0:Y:S01]  /*bbc0*/  S2R R3, SR_CgaCtaId ;  /* 0x0000000000037919 */ /* 0x000e220000008800 */
[----:B------:R-:W-:-:S04]  /*bbd0*/  MOV R2, 0x400 ;  /* 0x0000040000027802 */ /* 0x000fc80000000f00 */
[----:B0-----:R-:W-:Y:S02]  /*bbe0*/  LEA R3, R3, R2, 0x18 ;  /* 0x0000000203037211 */ /* 0x001fe400078ec0ff */
[----:B------:R-:W-:-:S03]  /*bbf0*/  SHF.L.U32 R2, R0, 0x1f, RZ ;  /* 0x0000001f00027819 */ /* 0x000fc600000006ff */
[----:B------:R-:W-:-:S04]  /*bc00*/  VIADD R3, R3, 0x18 ;  /* 0x0000001803037836 */ /* 0x000fc80000000000 */
[C---:B------:R-:W-:Y:S02]  /*bc10*/  IMAD R7, R12.reuse, 0x8, R3 ;  /* 0x000000080c077824 */ /* 0x040fe400078e0203 */
[----:B------:R-:W-:Y:S02]  /*bc20*/  VIADD R12, R12, 0x1 ;  /* 0x000000010c0c7836 */ /* 0x000fe40000000000 */
[----:B------:R-:W0:Y:S03]  /*bc30*/  SYNCS.PHASECHK.TRANS64.TRYWAIT P0, [R7+URZ], R2 ;  /* 0x00000002070075a7 */ /* 0x000e26000800017f */
[----:B------:R-:W-:-:S04]  /*bc40*/  ISETP.NE.AND P1, PT, R12, 0x3, PT ;  /* 0x000000030c00780c */ /* 0x000fc80003f25270 */
[----:B------:R-:W-:Y:S02]  /*bc50*/  SEL R5, RZ, 0x1, P1 ;  /* 0x00000001ff057807 */ /* 0x000fe40000800000 */
[----:B------:R-:W-:Y:S02]  /*bc60*/  SEL R12, R12, RZ, P1 ;  /* 0x000000ff0c0c7207 */ /* 0x000fe40000800000 */
[----:B------:R-:W-:-:S03]  /*bc70*/  LOP3.LUT R5, R0, R5, RZ, 0x3c, !PT ;  /* 0x0000000500057212 */ /* 0x000fc600078e3cff */
[----:B------:R-:W-:Y:S01]  /*bc80*/  IMAD R9, R12, 0x8, R3 ;  /* 0x000000080c097824 */ /* 0x000fe200078e0203 */
[----:B------:R-:W-:Y:S01]  /*bc90*/  SHF.L.U32 R4, R5, 0x1f, RZ ;  /* 0x0000001f05047819 */ /* 0x000fe200000006ff */
[----:B0-----:R-:W-:Y:S06]  /*bca0*/  @!P0 BRA `(.L_x_312) ;  /* 0x0000000000b88947 */ /* 0x001fec0003800000 */
.L_x_322:
[----:B------:R-:W1:Y:S01]  /*bcb0*/  SYNCS.PHASECHK.TRANS64.TRYWAIT P0, [R9+URZ], R4 ;  /* 0x00000004090075a7 */ /* 0x000e62000800017f */
[----:B------:R-:W-:-:S05]  /*bcc0*/  VIADD R0, R12, 0x1 ;  /* 0x000000010c007836 */ /* 0x000fca0000000000 */
[----:B------:R-:W-:-:S04]  /*bcd0*/  ISETP.NE.AND P1, PT, R0, 0x3, PT ;  /* 0x000000030000780c */ /* 0x000fc80003f25270 */
[----:B0-----:R-:W-:Y:S02]  /*bce0*/  SEL R2, RZ, 0x1, P1 ;  /* 0x00000001ff027807 */ /* 0x001fe40000800000 */
[----:B------:R-:W-:Y:S02]  /*bcf0*/  SEL R0, R0, RZ, P1 ;  /* 0x000000ff00007207 */ /* 0x000fe40000800000 */
[----:B------:R-:W-:Y:S01]  /*bd00*/  LOP3.LUT R2, R5, R2, RZ, 0x3c, !PT ;  /* 0x0000000205027212 */ /* 0x000fe200078e3cff */
[----:B-1----:R-:W-:Y:S06]  /*bd10*/  @!P0 BRA `(.L_x_313) ;  /* 0x0000000000b08947 */ /* 0x002fec0003800000 */
.L_x_323:
[----:B------:R-:W-:Y:S01]  /*bd20*/  IMAD R3, R0, 0x8, R3 ;  /* 0x0000000800037824 */ /* 0x000fe200078e0203 */
[----:B------:R-:W-:-:S07]  /*bd30*/  SHF.L.U32 R0, R2, 0x1f, RZ ;  /* 0x0000001f02007819 */ /* 0x000fce00000006ff */
.L_x_314:
[----:B-1----:R1:W2:Y:S02]  /*bd40*/  SYNCS.PHASECHK.TRANS64.TRYWAIT P0, [R3+URZ], R0 ;  /* 0x00000000030075a7 */ /* 0x0022a4000800017f */
[----:B--2---:R-:W-:Y:S05]  /*bd50*/  @!P0 NANOSLEEP.SYNCS 0x989680 ;  /* 0x009896800000895d */ /* 0x004fea0003900000 */
[----:B------:R-:W2:Y:S02]  /*bd60*/  @!P0 SYNCS.PHASECHK.TRANS64 P0, [R3+URZ], R0 ;  /* 0x00000000030085a7 */ /* 0x000ea4000800007f */
[----:B--2---:R-:W-:Y:S05]  /*bd70*/  @!P0 BRA `(.L_x_314) ;  /* 0xfffffffc00f08947 */ /* 0x004fea000383ffff */
.L_x_310:
[----:B------:R-:W-:Y:S05]  /*bd80*/  BSYNC B0 ;  /* 0x0000000000007941 */ /* 0x000fea0003800000 */
.L_x_309:
[----:B------:R-:W-:Y:S05]  /*bd90*/  EXIT ;  /* 0x000000000000794d */ /* 0x000fea0003800000 */
.L_x_21:
[----:B---3--:R3:W4:Y:S02]  /*bda0*/  SYNCS.PHASECHK.TRANS64.TRYWAIT P1, [R3+URZ], R0 ;  /* 0x00000000030075a7 */ /* 0x008724000802017f */
[----:B----4-:R-:W-:Y:S05]  /*bdb0*/  @!P1 NANOSLEEP.SYNCS 0x989680 ;  /* 0x009896800000995d */ /* 0x010fea0003900000 */
[----:B------:R-:W4:Y:S02]  /*bdc0*/  @!P1 SYNCS.PHASECHK.TRANS64 P1, [R3+URZ], R0 ;  /* 0x00000000030095a7 */ /* 0x000f24000802007f */
[----:B----4-:R-:W-:Y:S05]  /*bdd0*/  @!P1 BRA `(.L_x_21) ;  /* 0xfffffffc00f09947 */ /* 0x010fea000383ffff */
[----:B------:R-:W-:Y:S05]  /*bde0*/  BRA `(.L_x_20) ;  /* 0xffffff5400c47947 */ /* 0x000fea000383ffff */
.L_x_26:
[----:B-1----:R1:W2:Y:S02]  /*bdf0*/  SYNCS.PHASECHK.TRANS64.TRYWAIT P1, [R5+URZ], R4 ;  /* 0x00000004050075a7 */ /* 0x0022a4000802017f */
[----:B--2---:R-:W-:Y:S05]  /*be00*/  @!P1 NANOSLEEP.SYNCS 0x989680 ;  /* 0x009896800000995d */ /* 0x004fea0003900000 */
[----:B------:R-:W2:Y:S02]  /*be10*/  @!P1 SYNCS.PHASECHK.TRANS64 P1, [R5+URZ], R4 ;  /* 0x00000004050095a7 */ /* 0x000ea4000802007f */
[----:B--2---:R-:W-:Y:S05]  /*be20*/  @!P1 BRA `(.L_x_26) ;  /* 0xfffffffc00f09947 */ /* 0x004fea000383ffff */
[----:B------:R-:W-:Y:S05]  /*be30*/  BRA `(.L_x_25) ;  /* 0xffffff5c00407947 */ /* 0x000fea000383ffff */
.L_x_297:
[----:B------:R-:W-:Y:S01]  /*be40*/  BSSY B1, `(.L_x_315) ;  /* 0x0000006000017945 */ /* 0x000fe20003800000 */
[----:B------:R-:W-:-:S07]  /*be50*/  IMAD.MOV.U32 R15, RZ, RZ, -0x1 ;  /* 0xffffffffff0f7424 */ /* 0x000fce00078e00ff */
[----:B------:R-:W-:Y:S05]  /*be60*/  WARPSYNC.COLLECTIVE R15, `(.L_x_316) ;  /* 0x000000000f0c7348 */ /* 0x000fea0003c00000 */
[----:B------:R-:W-:Y:S02]  /*be70*/  ELECT P6, UR62, PT ;  /* 0x00000000003e782f */ /* 0x000fe400038c0000 */
[----:B------:R-:W-:Y:S01]  /*be80*/  MOV R14, UR62 ;  /* 0x0000003e000e7c02 */ /* 0x000fe20008000f00 */
[----:B------:R-:W-:Y:S10]  /*be90*/  ENDCOLLECTIVE ;  /* 0x000000000000791b */ /* 0x000ff40003800000 */
.L_x_316:
[----:B------:R-:W-:Y:S05]  /*bea0*/  BSYNC B1 ;  /* 0x0000000000017941 */ /* 0x000fea0003800000 */
.L_x_315:
[----:B------:R-:W-:Y:S05]  /*beb0*/  BRA `(.L_x_317) ;  /* 0xfffffff0002c7947 */ /* 0x000fea000383ffff */
.L_x_300:
[----:B0-----:R0:W1:Y:S02]  /*bec0*/  SYNCS.PHASECHK.TRANS64.TRYWAIT P0, [R14+URZ+0x18], R7 ;  /* 0x000018070e0075a7 */ /* 0x001064000800017f */
[----:B-1----:R-:W-:Y:S05]  /*bed0*/  @!P0 NANOSLEEP.SYNCS 0x989680 ;  /* 0x009896800000895d */ /* 0x002fea0003900000 */
[----:B------:R-:W1:Y:S02]  /*bee0*/  @!P0 SYNCS.PHASECHK.TRANS64 P0, [R14+URZ+0x18], R7 ;  /* 0x000018070e0085a7 */ /* 0x000e64000800007f */
[----:B-1----:R-:W-:Y:S05]  /*bef0*/  @!P0 BRA `(.L_x_300) ;  /* 0xfffffffc00f08947 */ /* 0x002fea000383ffff */
[----:B------:R-:W-:Y:S05]  /*bf00*/  BRA `(.L_x_318) ;  /* 0xfffffff000687947 */ /* 0x000fea000383ffff */
.L_x_308:
[----:B------:R-:W-:Y:S01]  /*bf10*/  BSSY B0, `(.L_x_319) ;  /* 0x0000006000007945 */ /* 0x000fe20003800000 */
[----:B------:R-:W-:-:S07]  /*bf20*/  IMAD.MOV.U32 R15, RZ, RZ, -0x1 ;  /* 0xffffffffff0f7424 */ /* 0x000fce00078e00ff */
[----:B------:R-:W-:Y:S05]  /*bf30*/  WARPSYNC.COLLECTIVE R15, `(.L_x_320) ;  /* 0x000000000f0c7348 */ /* 0x000fea0003c00000 */
[----:B------:R-:W-:Y:S02]  /*bf40*/  ELECT P6, UR62, PT ;  /* 0x00000000003e782f */ /* 0x000fe400038c0000 */
[----:B------:R-:W-:Y:S01]  /*bf50*/  MOV R14, UR62 ;  /* 0x0000003e000e7c02 */ /* 0x000fe20008000f00 */
[----:B------:R-:W-:Y:S10]  /*bf60*/  ENDCOLLECTIVE ;  /* 0x000000000000791b */ /* 0x000ff40003800000 */
.L_x_320:
[----:B------:R-:W-:Y:S05]  /*bf70*/  BSYNC B0 ;  /* 0x0000000000007941 */ /* 0x000fea0003800000 */
.L_x_319:
[----:B------:R-:W-:Y:S05]  /*bf80*/  BRA `(.L_x_321) ;  /* 0xfffffff800f47947 */ /* 0x000fea000383ffff */
.L_x_312:
[----:B0-----:R0:W1:Y:S02]  /*bf90*/  SYNCS.PHASECHK.TRANS64.TRYWAIT P0, [R7+URZ], R2 ;  /* 0x00000002070075a7 */ /* 0x001064000800017f */
[----:B-1----:R-:W-:Y:S05]  /*bfa0*/  @!P0 NANOSLEEP.SYNCS 0x989680 ;  /* 0x009896800000895d */ /* 0x002fea0003900000 */
[----:B------:R-:W1:Y:S02]  /*bfb0*/  @!P0 SYNCS.PHASECHK.TRANS64 P0, [R7+URZ], R2 ;  /* 0x00000002070085a7 */ /* 0x000e64000800007f */
[----:B-1----:R-:W-:Y:S05]  /*bfc0*/  @!P0 BRA `(.L_x_312) ;  /* 0xfffffffc00f08947 */ /* 0x002fea000383ffff */
[----:B------:R-:W-:Y:S05]  /*bfd0*/  BRA `(.L_x_322) ;  /* 0xfffffffc00347947 */ /* 0x000fea000383ffff */
.L_x_313:
[----:B0-----:R0:W1:Y:S02]  /*bfe0*/  SYNCS.PHASECHK.TRANS64.TRYWAIT P0, [R9+URZ], R4 ;  /* 0x00000004090075a7 */ /* 0x001064000800017f */
[----:B-1----:R-:W-:Y:S05]  /*bff0*/  @!P0 NANOSLEEP.SYNCS 0x989680 ;  /* 0x009896800000895d */ /* 0x002fea0003900000 */
[----:B------:R-:W1:Y:S02]  /*c000*/  @!P0 SYNCS.PHASECHK.TRANS64 P0, [R9+URZ], R4 ;  /* 0x00000004090085a7 */ /* 0x000e64000800007f */
[----:B-1----:R-:W-:Y:S05]  /*c010*/  @!P0 BRA `(.L_x_313) ;  /* 0xfffffffc00f08947 */ /* 0x002fea000383ffff */
[----:B------:R-:W-:Y:S05]  /*c020*/  BRA `(.L_x_323) ;  /* 0xfffffffc003c7947 */ /* 0x000fea000383ffff */
.L_x_324:
[----:B------:R-:W-:-:S00]  /*c030*/  BRA `(.L_x_324) ;  /* 0xfffffffc00fc7947 */ /* 0x000fc0000383ffff */
[----:B------:R-:W-:-:S00]  /*c040*/  NOP ;  /* 0x0000000000007918 */ /* 0x000fc00000000000 */
        /* <DEDUP_REMOVED lines=11> */
.L_x_325:


//--------------------- .nv.global.init           --------------------------
	.section	.nv.global.init,"aw",@progbits
.nv.global.init:
	.type		$str$22,@object
	.size		$str$22,($str$23 - $str$22)
$str$22:
        /*0000*/ 	.byte	0x6b, 0x5f, 0x74, 0x69, 0x6c, 0x65, 0x5f, 0x63, 0x6f, 0x75, 0x6e, 0x74, 0x20, 0x3e, 0x3d, 0x20
        /*0010*/ 	.byte	0x31, 0x00
	.type		$str$23,@object
	.size		$str$23,(__unnamed_1 - $str$23)
$str$23:
        /*0012*/ 	.byte	0x2f, 0x74, 0x6d, 0x70, 0x2f, 0x63, 0x75, 0x74, 0x6c, 0x61, 0x73, 0x73, 0x5f, 0x73, 0x77, 0x65
        /*0022*/ 	.byte	0x65, 0x70, 0x5f, 0x73, 0x72, 0x63, 0x2f, 0x69, 0x6e, 0x63, 0x6c, 0x75, 0x64, 0x65, 0x2f, 0x63
        /*0032*/ 	.byte	0x75, 0x74, 0x6c, 0x61, 0x73, 0x73, 0x2f, 0x67, 0x65, 0x6d, 0x6d, 0x2f, 0x63, 0x6f, 0x6c, 0x6c
        /*0042*/ 	.byte	0x65, 0x63, 0x74, 0x69, 0x76, 0x65, 0x2f, 0x73, 0x6d, 0x39, 0x30, 0x5f, 0x6d, 0x6d, 0x61, 0x5f
        /*0052*/ 	.byte	0x74, 0x6d, 0x61, 0x5f, 0x67, 0x6d, 0x6d, 0x61, 0x5f, 0x73, 0x73, 0x5f, 0x77, 0x61, 0x72, 0x70
        /*0062*/ 	.byte	0x73, 0x70, 0x65, 0x63, 0x69, 0x61, 0x6c, 0x69, 0x7a, 0x65, 0x64, 0x2e, 0x68, 0x70, 0x70, 0x00
	.type		__unnamed_1,@object
	.size		__unnamed_1,(.L_0 - __unnamed_1)
__unnamed_1:
        /*0072*/ 	.byte	0x76, 0x6f, 0x69, 0x64, 0x20, 0x63, 0x75, 0x74, 0x6c, 0x61, 0x73, 0x73, 0x3a, 0x3a, 0x67, 0x65
        /* <DEDUP_REMOVED lines=181> */
        /*0bd2*/ 	.byte	0x3a, 0x69, 0x64, 0x65, 0x6e, 0x74, 0x69, 0x74, 0x79, 0x5d, 0x00
.L_0:


//--------------------- .nv.shared._ZN7cutlass13device_kernelINS_4gemm6kernel13GemmUniversalIN4cute5tupleIJiiiiEEENS1_10collective13CollectiveMmaINS1_34MainloopSm90TmaGmmaWarpSpecializedILi3ENS5_IJNS4_1CILi2EEESB_NSA_ILi1EEEEEENS1_35KernelTmaWarpSpecializedCooperativeEEENS5_IJNSA_ILi128EEENSA_ILi256EEESG_EEENS_10bfloat16_tENS5_IJlSC_lEEESJ_SK_NS4_8TiledMMAINS4_8MMA_AtomIJNS4_4SM904GMMA28MMA_64x256x16_F32BF16BF16_SSILNSO_5MajorE0ELSQ_0ELNSO_7ScaleInE1ELSR_1EEEEEENS4_6LayoutINS5_IJSB_SC_SC_EEENS5_IJSC_NSA_ILi0EEESW_EEEEENS5_IJNS4_10UnderscoreESZ_SZ_EEEEENS4_23SM90_TMA_LOAD_MULTICASTENS4_14ComposedLayoutINS4_7SwizzleILi3ELi4ELi3EEENS4_18smem_ptr_flag_bitsILi16EEENSU_INS5_IJNSA_ILi8EEENSA_ILi64EEEEEENS5_IJS19_SC_EEEEEEEvNS4_8identityES12_S1D_vS1E_EENS_8epilogue10collective6detail29Sm90TmaWarpSpecializedAdapterINS1H_15DefaultEpilogueISJ_SK_SK_NS1G_6thread17LinearCombinationISJ_Li1EffLNS1L_9ScaleType4KindE0ELNS_15FloatRoundStyleE2ESJ_EENS1_15EpilogueDefaultEEEEEvvEEEEvNT_6ParamsE --------------------------
	.section	.nv.shared._ZN7cutlass13device_kernelINS_4gemm6kernel13GemmUniversalIN4cute5tupleIJiiiiEEENS1_10collective13CollectiveMmaINS1_34MainloopSm90TmaGmmaWarpSpecializedILi3ENS5_IJNS4_1CILi2EEESB_NSA_ILi1EEEEEENS1_35KernelTmaWarpSpecializedCooperativeEEENS5_IJNSA_ILi128EEENSA_ILi256EEESG_EEENS_10bfloat16_tENS5_IJlSC_lEEESJ_SK_NS4_8TiledMMAINS4_8MMA_AtomIJNS4_4SM904GMMA28MMA_64x256x16_F32BF16BF16_SSILNSO_5MajorE0ELSQ_0ELNSO_7ScaleInE1ELSR_1EEEEEENS4_6LayoutINS5_IJSB_SC_SC_EEENS5_IJSC_NSA_ILi0EEESW_EEEEENS5_IJNS4_10UnderscoreESZ_SZ_EEEEENS4_23SM90_TMA_LOAD_MULTICASTENS4_14ComposedLayoutINS4_7SwizzleILi3ELi4ELi3EEENS4_18smem_ptr_flag_bitsILi16EEENSU_INS5_IJNSA_ILi8EEENSA_ILi64EEEEEENS5_IJS19_SC_EEEEEEEvNS4_8identityES12_S1D_vS1E_EENS_8epilogue10collective6detail29Sm90TmaWarpSpecializedAdapterINS1H_15DefaultEpilogueISJ_SK_SK_NS1G_6thread17LinearCombinationISJ_Li1EffLNS1L_9ScaleType4KindE0ELNS_15FloatRoundStyleE2ESJ_EENS1_15EpilogueDefaultEEEEEvvEEEEvNT_6ParamsE,"aw",@nobits
	.sectionflags	@""
	.align	16
	.zero		1024


//--------------------- .nv.shared.reserved.0     --------------------------
	.section	.nv.shared.reserved.0,"aw",@nobits
	.weak		__nv_reservedSMEM_offset_0_alias
	.size		__nv_reservedSMEM_offset_0_alias, 0, 0
	.other		__nv_reservedSMEM_offset_0_alias,@"STO_CUDA_RESERVED_SHARED STV_DEFAULT"
__nv_reservedSMEM_offset_0_alias:
	.zero		0


//--------------------- .nv.global                --------------------------
	.section	.nv.global,"aw",@nobits
.nv.global:
	.type		_ZN39_INTERNAL_5b2d9fa0_4_k_cu_4551cdb9_35514cute1_E,@object
	.size		_ZN39_INTERNAL_5b2d9fa0_4_k_cu_4551cdb9_35514cute1_E,(_ZN39_INTERNAL_5b2d9fa0_4_k_cu_4551cdb9_35514cuda3std3__45__cpo6cbeginE - _ZN39_INTERNAL_5b2d9fa0_4_k_cu_4551cdb9_35514cute1_E)
_ZN39_INTERNAL_5b2d9fa0_4_k_cu_4551cdb9_35514cute1_E:
	.zero		1
	.type		_ZN39_INTERNAL_5b2d9fa0_4_k_cu_4551cdb9_35514cuda3std3__45__cpo6cbeginE,@object
	.size		_ZN39_INTERNAL_5b2d9fa0_4_k_cu_4551cdb9_35514cuda3std3__45__cpo6cbeginE,(_ZN39_INTERNAL_5b2d9fa0_4_k_cu_4551cdb9_35514cuda3std3__48in_placeE - _ZN39_INTERNAL_5b2d9fa0_4_k_cu_4551cdb9_35514cuda3std3__45__cpo6cbeginE)
_ZN39_INTERNAL_5b2d9fa0_4_k_cu_4551cdb9_35514cuda3std3__45__cpo6cbeginE:
	.zero		1
	.type		_ZN39_INTERNAL_5b2d9fa0_4_k_cu_4551cdb9_35514cuda3std3__48in_placeE,@object
	.size		_ZN39_INTERNAL_5b2d9fa0_4_k_cu_4551cdb9_35514cuda3std3__48in_placeE,(_ZN39_INTERNAL_5b2d9fa0_4_k_cu_4551cdb9_35514cuda3std6ranges3__45__cpo9iter_moveE - _ZN39_INTERNAL_5b2d9fa0_4_k_cu_4551cdb9_35514cuda3std3__48in_placeE)
_ZN39_INTERNAL_5b2d9fa0_4_k_cu_4551cdb9_35514cuda3std3__48in_placeE:
	.zero		1
	.type		_ZN39_INTERNAL_5b2d9fa0_4_k_cu_4551cdb9_35514cuda3std6ranges3__45__cpo9iter_moveE,@object
	.size		_ZN39_INTERNAL_5b2d9fa0_4_k_cu_4551cdb9_35514cuda3std6ranges3__45__cpo9iter_moveE,(_ZN39_INTERNAL_5b2d9fa0_4_k_cu_4551cdb9_35514cuda3std3__45__cpo5beginE - _ZN39_INTERNAL_5b2d9fa0_4_k_cu_4551cdb9_35514cuda3std6ranges3__45__cpo9iter_moveE)
_ZN39_INTERNAL_5b2d9fa0_4_k_cu_4551cdb9_35514cuda3std6ranges3__45__cpo9iter_moveE:
	.zero		1
	.type		_ZN39_INTERNAL_5b2d9fa0_4_k_cu_4551cdb9_35514cuda3std3__45__cpo5beginE,@object
	.size		_ZN39_INTERNAL_5b2d9fa0_4_k_cu_4551cdb9_35514cuda3std3__45__cpo5beginE,(_ZN39_INTERNAL_5b2d9fa0_4_k_cu_4551cdb9_35514cuda3std3__441_GLOBAL__N__5b2d9fa0_4_k_cu_4551cdb9_35516ignoreE - _ZN39_INTERNAL_5b2d9fa0_4_k_cu_4551cdb9_35514cuda3std3__45__cpo5beginE)
_ZN39_INTERNAL_5b2d9fa0_4_k_cu_4551cdb9_35514cuda3std3__45__cpo5beginE:
	.zero		1
	.type		_ZN39_INTERNAL_5b2d9fa0_4_k_cu_4551cdb9_35514cuda3std3__441_GLOBAL__N__5b2d9fa0_4_k_cu_4551cdb9_35516ignoreE,@object
	.size		_ZN39_INTERNAL_5b2d9fa0_4_k_cu_4551cdb9_35514cuda3std3__441_GLOBAL__N__5b2d9fa0_4_k_cu_4551cdb9_35516ignoreE,(_ZN39_INTERNAL_5b2d9fa0_4_k_cu_4551cdb9_35514cute7productE - _ZN39_INTERNAL_5b2d9fa0_4_k_cu_4551cdb9_35514cuda3std3__441_GLOBAL__N__5b2d9fa0_4_k_cu_4551cdb9_35516ignoreE)
_ZN39_INTERNAL_5b2d9fa0_4_k_cu_4551cdb9_35514cuda3std3__441_GLOBAL__N__5b2d9fa0_4_k_cu_4551cdb9_35516ignoreE:
	.zero		1
	.type		_ZN39_INTERNAL_5b2d9fa0_4_k_cu_4551cdb9_35514cute7productE,@object
	.size		_ZN39_INTERNAL_5b2d9fa0_4_k_cu_4551cdb9_35514cute7productE,(_ZN39_INTERNAL_5b2d9fa0_4_k_cu_4551cdb9_35514cuda3std3__45__cpo3endE - _ZN39_INTERNAL_5b2d9fa0_4_k_cu_4551cdb9_35514cute7productE)
_ZN39_INTERNAL_5b2d9fa0_4_k_cu_4551cdb9_35514cute7productE:
	.zero		1
	.type		_ZN39_INTERNAL_5b2d9fa0_4_k_cu_4551cdb9_35514cuda3std3__45__cpo3endE,@object
	.size		_ZN39_INTERNAL_5b2d9fa0_4_k_cu_4551cdb9_35514cuda3std3__45__cpo3endE,(_ZN39_INTERNAL_5b2d9fa0_4_k_cu_4551cdb9_35514cuda3std3__419piecewise_constructE - _ZN39_INTERNAL_5b2d9fa0_4_k_cu_4551cdb9_35514cuda3std3__45__cpo3endE)
_ZN39_INTERNAL_5b2d9fa0_4_k_cu_4551cdb9_35514cuda3std3__45__cpo3endE:
	.zero		1
	.type		_ZN39_INTERNAL_5b2d9fa0_4_k_cu_4551cdb9_35514cuda3std3__419piecewise_constructE,@object
	.size		_ZN39_INTERNAL_5b2d9fa0_4_k_cu_4551cdb9_35514cuda3std3__419piecewise_constructE,(_ZN39_INTERNAL_5b2d9fa0_4_k_cu_4551cdb9_35514cuda3std3__45__cpo4cendE - _ZN39_INTERNAL_5b2d9fa0_4_k_cu_4551cdb9_35514cuda3std3__419piecewise_constructE)
_ZN39_INTERNAL_5b2d9fa0_4_k_cu_4551cdb9_35514cuda3std3__419piecewise_constructE:
	.zero		1
	.type		_ZN39_INTERNAL_5b2d9fa0_4_k_cu_4551cdb9_35514cuda3std3__45__cpo4cendE,@object
	.size		_ZN39_INTERNAL_5b2d9fa0_4_k_cu_4551cdb9_35514cuda3std3__45__cpo4cendE,(_ZN39_INTERNAL_5b2d9fa0_4_k_cu_4551cdb9_35514cuda3std6ranges3__45__cpo4swapE - _ZN39_INTERNAL_5b2d9fa0_4_k_cu_4551cdb9_35514cuda3std3__45__cpo4cendE)
_ZN39_INTERNAL_5b2d9fa0_4_k_cu_4551cdb9_35514cuda3std3__45__cpo4cendE:
	.zero		1
	.type		_ZN39_INTERNAL_5b2d9fa0_4_k_cu_4551cdb9_35514cuda3std6ranges3__45__cpo4swapE,@object
	.size		_ZN39_INTERNAL_5b2d9fa0_4_k_cu_4551cdb9_35514cuda3std6ranges3__45__cpo4swapE,(.L_8 - _ZN39_INTERNAL_5b2d9fa0_4_k_cu_4551cdb9_35514cuda3std6ranges3__45__cpo4swapE)
_ZN39_INTERNAL_5b2d9fa0_4_k_cu_4551cdb9_35514cuda3std6ranges3__45__cpo4swapE:
	.zero		1
.L_8:


//--------------------- .nv.constant0._ZN7cutlass13device_kernelINS_4gemm6kernel13GemmUniversalIN4cute5tupleIJiiiiEEENS1_10collective13CollectiveMmaINS1_34MainloopSm90TmaGmmaWarpSpecializedILi3ENS5_IJNS4_1CILi2EEESB_NSA_ILi1EEEEEENS1_35KernelTmaWarpSpecializedCooperativeEEENS5_IJNSA_ILi128EEENSA_ILi256EEESG_EEENS_10bfloat16_tENS5_IJlSC_lEEESJ_SK_NS4_8TiledMMAINS4_8MMA_AtomIJNS4_4SM904GMMA28MMA_64x256x16_F32BF16BF16_SSILNSO_5MajorE0ELSQ_0ELNSO_7ScaleInE1ELSR_1EEEEEENS4_6LayoutINS5_IJSB_SC_SC_EEENS5_IJSC_NSA_ILi0EEESW_EEEEENS5_IJNS4_10UnderscoreESZ_SZ_EEEEENS4_23SM90_TMA_LOAD_MULTICASTENS4_14ComposedLayoutINS4_7SwizzleILi3ELi4ELi3EEENS4_18smem_ptr_flag_bitsILi16EEENSU_INS5_IJNSA_ILi8EEENSA_ILi64EEEEEENS5_IJS19_SC_EEEEEEEvNS4_8identityES12_S1D_vS1E_EENS_8epilogue10collective6detail29Sm90TmaWarpSpecializedAdapterINS1H_15DefaultEpilogueISJ_SK_SK_NS1G_6thread17LinearCombinationISJ_Li1EffLNS1L_9ScaleType4KindE0ELNS_15FloatRoundStyleE2ESJ_EENS1_15EpilogueDefaultEEEEEvvEEEEvNT_6ParamsE --------------------------
	.section	.nv.constant0._ZN7cutlass13device_kernelINS_4gemm6kernel13GemmUniversalIN4cute5tupleIJiiiiEEENS1_10collective13CollectiveMmaINS1_34MainloopSm90TmaGmmaWarpSpecializedILi3ENS5_IJNS4_1CILi2EEESB_NSA_ILi1EEEEEENS1_35KernelTmaWarpSpecializedCooperativeEEENS5_IJNSA_ILi128EEENSA_ILi256EEESG_EEENS_10bfloat16_tENS5_IJlSC_lEEESJ_SK_NS4_8TiledMMAINS4_8MMA_AtomIJNS4_4SM904GMMA28MMA_64x256x16_F32BF16BF16_SSILNSO_5MajorE0ELSQ_0ELNSO_7ScaleInE1ELSR_1EEEEEENS4_6LayoutINS5_IJSB_SC_SC_EEENS5_IJSC_NSA_ILi0EEESW_EEEEENS5_IJNS4_10UnderscoreESZ_SZ_EEEEENS4_23SM90_TMA_LOAD_MULTICASTENS4_14ComposedLayoutINS4_7SwizzleILi3ELi4ELi3EEENS4_18smem_ptr_flag_bitsILi16EEENSU_INS5_IJNSA_ILi8EEENSA_ILi64EEEEEENS5_IJS19_SC_EEEEEEEvNS4_8identityES12_S1D_vS1E_EENS_8epilogue10collective6detail29Sm90TmaWarpSpecializedAdapterINS1H_15DefaultEpilogueISJ_SK_SK_NS1G_6thread17LinearCombinationISJ_Li1EffLNS1L_9ScaleType4KindE0ELNS_15FloatRoundStyleE2ESJ_EENS1_15EpilogueDefaultEEEEEvvEEEEvNT_6ParamsE,"a",@progbits
	.sectionflags	@""
	.align	4
.nv.constant0._ZN7cutlass13device_kernelINS_4gemm6kernel13GemmUniversalIN4cute5tupleIJiiiiEEENS1_10collective13CollectiveMmaINS1_34MainloopSm90TmaGmmaWarpSpecializedILi3ENS5_IJNS4_1CILi2EEESB_NSA_ILi1EEEEEENS1_35KernelTmaWarpSpecializedCooperativeEEENS5_IJNSA_ILi128EEENSA_ILi256EEESG_EEENS_10bfloat16_tENS5_IJlSC_lEEESJ_SK_NS4_8TiledMMAINS4_8MMA_AtomIJNS4_4SM904GMMA28MMA_64x256x16_F32BF16BF16_SSILNSO_5MajorE0ELSQ_0ELNSO_7ScaleInE1ELSR_1EEEEEENS4_6LayoutINS5_IJSB_SC_SC_EEENS5_IJSC_NSA_ILi0EEESW_EEEEENS5_IJNS4_10UnderscoreESZ_SZ_EEEEENS4_23SM90_TMA_LOAD_MULTICASTENS4_14ComposedLayoutINS4_7SwizzleILi3ELi4ELi3EEENS4_18smem_ptr_flag_bitsILi16EEENSU_INS5_IJNSA_ILi8EEENSA_ILi64EEEEEENS5_IJS19_SC_EEEEEEEvNS4_8identityES12_S1D_vS1E_EENS_8epilogue10collective6detail29Sm90TmaWarpSpecializedAdapterINS1H_15DefaultEpilogueISJ_SK_SK_NS1G_6thread17LinearCombinationISJ_Li1EffLNS1L_9ScaleType4KindE0ELNS_15FloatRoundStyleE2ESJ_EENS1_15EpilogueDefaultEEEEEvvEEEEvNT_6ParamsE:
	.zero		1664


//--------------------- SYMBOLS --------------------------

	.type		.nv.reservedSmem.offset0,@object
	.size		.nv.reservedSmem.offset0,0x4
	.type		__assertfail,@function
